	.target	sm_100a

	.elftype	@"ET_EXEC"


//--------------------- .note.nv.tkinfo           --------------------------
	.section	.note.nv.tkinfo,"",@"SHT_NOTE"
	.sectionflags	@"SHF_NOTE_NV_TKINFO"
	.tkinfo
        /*0018*/ 	.word	0x00000002
        /*0030*/ 	.string	""
        /*0030*/ 	.string	"ptxas"
        /*0030*/ 	.string	"Cuda compilation tools, release 13.0, V13.0.88"
        /*0030*/ 	.string	"Build cuda_13.0.r13.0/compiler.36424714_0"
        /*0030*/ 	.string	"-arch sm_100a -m 64 "



//--------------------- .note.nv.cuinfo           --------------------------
	.section	.note.nv.cuinfo,"",@"SHT_NOTE"
	.sectionflags	@"SHF_NOTE_NV_CUINFO"
        /*0018*/ 	.short	0x0002
        /*001a*/ 	.short	0x0064
        /*001c*/ 	.short	0x0082
	.zero		2


//--------------------- .nv.info                  --------------------------
	.section	.nv.info,"",@"SHT_CUDA_INFO"
	.align	4


	//----- nvinfo : EIATTR_REGCOUNT
	.align		4
        /*0000*/ 	.byte	0x04, 0x2f
        /*0002*/ 	.short	(.L_20 - .L_19)
	.align		4
.L_19:
        /*0004*/ 	.word	index@(_ZN7cutlass13device_kernelINS_4gemm6kernel13GemmUniversalIN4cute5tupleIJiiiiEEENS1_10collective13CollectiveMmaINS1_35MainloopSm100TmaUmmaWarpSpecializedILi20ELi2ELi4ENS5_IJNS4_1CILi2EEENSA_ILi1EEESC_EEEEENS5_IJNSA_ILi64EEENSA_ILi256EEENSA_ILi32EEEEEEaNS5_IJlSC_lEEEaSJ_NS4_8TiledMMAINS4_8MMA_AtomIJNS4_15SM100_MMA_S8_SSIaaiLi64ELi256ELNS4_4UMMA5MajorE0ELSO_0ELNSN_8SaturateE0EEEEEENS4_6LayoutINS5_IJSC_SC_SC_EEENS5_IJNSA_ILi0EEESU_SU_EEEEENS5_IJNS4_10UnderscoreESX_SX_EEEEENS4_13SM90_TMA_LOADENS4_14ComposedLayoutINS4_7SwizzleILi1ELi4ELi3EEENS4_18smem_ptr_flag_bitsILi8EEENSS_INS5_IJNSA_ILi8EEESH_EEENS5_IJSH_SC_EEEEEEEvNS4_8identityENS4_23SM90_TMA_LOAD_MULTICASTES1A_vS1B_EENS_8epilogue10collective18CollectiveEpilogueINS1E_23Sm100TmaWarpSpecializedILi4ELi2ELi32ELb0ELb0EEEJSI_NS5_IJNSS_ISF_SC_EES1J_EEEaSJ_aSJ_NS1E_6fusion15FusionCallbacksIS1I_NS1L_17LinearCombinationIaiaiLNS_15FloatRoundStyleE2EEESI_S1K_JEEENS4_5SM1004TMEM4LOAD26SM100_TMEM_LOAD_16dp32b32xES10_NS11_INS12_ILi2ELi4ELi3EEES15_NSS_INS5_IJS16_SF_EEENS5_IJSF_SC_EEEEEEENS4_39AutoVectorizingCopyWithAssumedAlignmentILi128EEENS4_14SM90_TMA_STOREES1Z_S21_S21_EEEvvEEEEvNT_6ParamsE)
        /*0008*/ 	.word	0x0000005c


	//----- nvinfo : EIATTR_FRAME_SIZE
	.align		4
.L_20:
        /*000c*/ 	.byte	0x04, 0x11
        /*000e*/ 	.short	(.L_22 - .L_21)
	.align		4
.L_21:
        /*0010*/ 	.word	index@($__internal_2_$__cuda_sm10x_tcgen05_guardrail_trap_unallocated_columns_being_dealloced)
        /*0014*/ 	.word	0x00000000


	//----- nvinfo : EIATTR_FRAME_SIZE
	.align		4
.L_22:
        /*0018*/ 	.byte	0x04, 0x11
        /*001a*/ 	.short	(.L_24 - .L_23)
	.align		4
.L_23:
        /*001c*/ 	.word	index@($__internal_1_$__cuda_sm10x_tcgen05_guardrail_trap_phase_invalid_during_alloc)
        /*0020*/ 	.word	0x00000000


	//----- nvinfo : EIATTR_FRAME_SIZE
	.align		4
.L_24:
        /*0024*/ 	.byte	0x04, 0x11
        /*0026*/ 	.short	(.L_26 - .L_25)
	.align		4
.L_25:
        /*0028*/ 	.word	index@($__internal_0_$__cuda_sm10x_tcgen05_guardrail_trap_col_being_dealloced_not_returned_by_alloc)
        /*002c*/ 	.word	0x00000000


	//----- nvinfo : EIATTR_FRAME_SIZE
	.align		4
.L_26:
        /*0030*/ 	.byte	0x04, 0x11
        /*0032*/ 	.short	(.L_28 - .L_27)
	.align		4
.L_27:
        /*0034*/ 	.word	index@(_ZN7cutlass13device_kernelINS_4gemm6kernel13GemmUniversalIN4cute5tupleIJiiiiEEENS1_10collective13CollectiveMmaINS1_35MainloopSm100TmaUmmaWarpSpecializedILi20ELi2ELi4ENS5_IJNS4_1CILi2EEENSA_ILi1EEESC_EEEEENS5_IJNSA_ILi64EEENSA_ILi256EEENSA_ILi32EEEEEEaNS5_IJlSC_lEEEaSJ_NS4_8TiledMMAINS4_8MMA_AtomIJNS4_15SM100_MMA_S8_SSIaaiLi64ELi256ELNS4_4UMMA5MajorE0ELSO_0ELNSN_8SaturateE0EEEEEENS4_6LayoutINS5_IJSC_SC_SC_EEENS5_IJNSA_ILi0EEESU_SU_EEEEENS5_IJNS4_10UnderscoreESX_SX_EEEEENS4_13SM90_TMA_LOADENS4_14ComposedLayoutINS4_7SwizzleILi1ELi4ELi3EEENS4_18smem_ptr_flag_bitsILi8EEENSS_INS5_IJNSA_ILi8EEESH_EEENS5_IJSH_SC_EEEEEEEvNS4_8identityENS4_23SM90_TMA_LOAD_MULTICASTES1A_vS1B_EENS_8epilogue10collective18CollectiveEpilogueINS1E_23Sm100TmaWarpSpecializedILi4ELi2ELi32ELb0ELb0EEEJSI_NS5_IJNSS_ISF_SC_EES1J_EEEaSJ_aSJ_NS1E_6fusion15FusionCallbacksIS1I_NS1L_17LinearCombinationIaiaiLNS_15FloatRoundStyleE2EEESI_S1K_JEEENS4_5SM1004TMEM4LOAD26SM100_TMEM_LOAD_16dp32b32xES10_NS11_INS12_ILi2ELi4ELi3EEES15_NSS_INS5_IJS16_SF_EEENS5_IJSF_SC_EEEEEEENS4_39AutoVectorizingCopyWithAssumedAlignmentILi128EEENS4_14SM90_TMA_STOREES1Z_S21_S21_EEEvvEEEEvNT_6ParamsE)
        /*0038*/ 	.word	0x00000000


	//----- nvinfo : EIATTR_MIN_STACK_SIZE
	.align		4
.L_28:
        /*003c*/ 	.byte	0x04, 0x12
        /*003e*/ 	.short	(.L_30 - .L_29)
	.align		4
.L_29:
        /*0040*/ 	.word	index@(_ZN7cutlass13device_kernelINS_4gemm6kernel13GemmUniversalIN4cute5tupleIJiiiiEEENS1_10collective13CollectiveMmaINS1_35MainloopSm100TmaUmmaWarpSpecializedILi20ELi2ELi4ENS5_IJNS4_1CILi2EEENSA_ILi1EEESC_EEEEENS5_IJNSA_ILi64EEENSA_ILi256EEENSA_ILi32EEEEEEaNS5_IJlSC_lEEEaSJ_NS4_8TiledMMAINS4_8MMA_AtomIJNS4_15SM100_MMA_S8_SSIaaiLi64ELi256ELNS4_4UMMA5MajorE0ELSO_0ELNSN_8SaturateE0EEEEEENS4_6LayoutINS5_IJSC_SC_SC_EEENS5_IJNSA_ILi0EEESU_SU_EEEEENS5_IJNS4_10UnderscoreESX_SX_EEEEENS4_13SM90_TMA_LOADENS4_14ComposedLayoutINS4_7SwizzleILi1ELi4ELi3EEENS4_18smem_ptr_flag_bitsILi8EEENSS_INS5_IJNSA_ILi8EEESH_EEENS5_IJSH_SC_EEEEEEEvNS4_8identityENS4_23SM90_TMA_LOAD_MULTICASTES1A_vS1B_EENS_8epilogue10collective18CollectiveEpilogueINS1E_23Sm100TmaWarpSpecializedILi4ELi2ELi32ELb0ELb0EEEJSI_NS5_IJNSS_ISF_SC_EES1J_EEEaSJ_aSJ_NS1E_6fusion15FusionCallbacksIS1I_NS1L_17LinearCombinationIaiaiLNS_15FloatRoundStyleE2EEESI_S1K_JEEENS4_5SM1004TMEM4LOAD26SM100_TMEM_LOAD_16dp32b32xES10_NS11_INS12_ILi2ELi4ELi3EEES15_NSS_INS5_IJS16_SF_EEENS5_IJSF_SC_EEEEEEENS4_39AutoVectorizingCopyWithAssumedAlignmentILi128EEENS4_14SM90_TMA_STOREES1Z_S21_S21_EEEvvEEEEvNT_6ParamsE)
        /*0044*/ 	.word	0x00000000
.L_30:


//--------------------- .nv.compat                --------------------------
	.section	.nv.compat,"",@"SHT_CUDA_COMPAT_INFO"
	.align	4
        /*0000*/ 	.byte	0x02, 0x09, 0x01, 0x00, 0x02, 0x02, 0x03, 0x00, 0x02, 0x05, 0x06, 0x00, 0x03, 0x07, 0x01, 0x01
        /*0010*/ 	.byte	0x02, 0x03, 0x01, 0x00, 0x02, 0x06, 0x01, 0x00, 0x04, 0x0b, 0x08, 0x00, 0x01, 0x00, 0x00, 0x00
        /*0020*/ 	.byte	0x00, 0x00, 0x00, 0x00


//--------------------- .nv.info._ZN7cutlass13device_kernelINS_4gemm6kernel13GemmUniversalIN4cute5tupleIJiiiiEEENS1_10collective13CollectiveMmaINS1_35MainloopSm100TmaUmmaWarpSpecializedILi20ELi2ELi4ENS5_IJNS4_1CILi2EEENSA_ILi1EEESC_EEEEENS5_IJNSA_ILi64EEENSA_ILi256EEENSA_ILi32EEEEEEaNS5_IJlSC_lEEEaSJ_NS4_8TiledMMAINS4_8MMA_AtomIJNS4_15SM100_MMA_S8_SSIaaiLi64ELi256ELNS4_4UMMA5MajorE0ELSO_0ELNSN_8SaturateE0EEEEEENS4_6LayoutINS5_IJSC_SC_SC_EEENS5_IJNSA_ILi0EEESU_SU_EEEEENS5_IJNS4_10UnderscoreESX_SX_EEEEENS4_13SM90_TMA_LOADENS4_14ComposedLayoutINS4_7SwizzleILi1ELi4ELi3EEENS4_18smem_ptr_flag_bitsILi8EEENSS_INS5_IJNSA_ILi8EEESH_EEENS5_IJSH_SC_EEEEEEEvNS4_8identityENS4_23SM90_TMA_LOAD_MULTICASTES1A_vS1B_EENS_8epilogue10collective18CollectiveEpilogueINS1E_23Sm100TmaWarpSpecializedILi4ELi2ELi32ELb0ELb0EEEJSI_NS5_IJNSS_ISF_SC_EES1J_EEEaSJ_aSJ_NS1E_6fusion15FusionCallbacksIS1I_NS1L_17LinearCombinationIaiaiLNS_15FloatRoundStyleE2EEESI_S1K_JEEENS4_5SM1004TMEM4LOAD26SM100_TMEM_LOAD_16dp32b32xES10_NS11_INS12_ILi2ELi4ELi3EEES15_NSS_INS5_IJS16_SF_EEENS5_IJSF_SC_EEEEEEENS4_39AutoVectorizingCopyWithAssumedAlignmentILi128EEENS4_14SM90_TMA_STOREES1Z_S21_S21_EEEvvEEEEvNT_6ParamsE --------------------------
	.section	.nv.info._ZN7cutlass13device_kernelINS_4gemm6kernel13GemmUniversalIN4cute5tupleIJiiiiEEENS1_10collective13CollectiveMmaINS1_35MainloopSm100TmaUmmaWarpSpecializedILi20ELi2ELi4ENS5_IJNS4_1CILi2EEENSA_ILi1EEESC_EEEEENS5_IJNSA_ILi64EEENSA_ILi256EEENSA_ILi32EEEEEEaNS5_IJlSC_lEEEaSJ_NS4_8TiledMMAINS4_8MMA_AtomIJNS4_15SM100_MMA_S8_SSIaaiLi64ELi256ELNS4_4UMMA5MajorE0ELSO_0ELNSN_8SaturateE0EEEEEENS4_6LayoutINS5_IJSC_SC_SC_EEENS5_IJNSA_ILi0EEESU_SU_EEEEENS5_IJNS4_10UnderscoreESX_SX_EEEEENS4_13SM90_TMA_LOADENS4_14ComposedLayoutINS4_7SwizzleILi1ELi4ELi3EEENS4_18smem_ptr_flag_bitsILi8EEENSS_INS5_IJNSA_ILi8EEESH_EEENS5_IJSH_SC_EEEEEEEvNS4_8identityENS4_23SM90_TMA_LOAD_MULTICASTES1A_vS1B_EENS_8epilogue10collective18CollectiveEpilogueINS1E_23Sm100TmaWarpSpecializedILi4ELi2ELi32ELb0ELb0EEEJSI_NS5_IJNSS_ISF_SC_EES1J_EEEaSJ_aSJ_NS1E_6fusion15FusionCallbacksIS1I_NS1L_17LinearCombinationIaiaiLNS_15FloatRoundStyleE2EEESI_S1K_JEEENS4_5SM1004TMEM4LOAD26SM100_TMEM_LOAD_16dp32b32xES10_NS11_INS12_ILi2ELi4ELi3EEES15_NSS_INS5_IJS16_SF_EEENS5_IJSF_SC_EEEEEEENS4_39AutoVectorizingCopyWithAssumedAlignmentILi128EEENS4_14SM90_TMA_STOREES1Z_S21_S21_EEEvvEEEEvNT_6ParamsE,"",@"SHT_CUDA_INFO"
	.sectionflags	@""
	.align	4


	//----- nvinfo : EIATTR_CUDA_API_VERSION
	.align		4
        /*0000*/ 	.byte	0x04, 0x37
        /*0002*/ 	.short	(.L_32 - .L_31)
.L_31:
        /*0004*/ 	.word	0x00000082


	//----- nvinfo : EIATTR_KPARAM_INFO
	.align		4
.L_32:
        /*0008*/ 	.byte	0x04, 0x17
        /*000a*/ 	.short	(.L_34 - .L_33)
.L_33:
        /*000c*/ 	.word	0x00000000
        /*0010*/ 	.short	0x0000
        /*0012*/ 	.short	0x0000
        /*0014*/ 	.byte	0x00, 0xf0, 0x01, 0x20


	//----- nvinfo : EIATTR_AT_ENTRY_FRAGMENTS
	.align		4
.L_34:
        /*0018*/ 	.byte	0x04, 0x4f
        /*001a*/ 	.short	(.L_36 - .L_35)


	//   ....[0]....
.L_35:
        /*001c*/ 	.word	0x00000006


	//----- nvinfo : EIATTR_RESERVED_SMEM_USED
	.align		4
.L_36:
        /*0020*/ 	.byte	0x01, 0x41
	.zero		2


	//----- nvinfo : EIATTR_SPARSE_MMA_MASK
	.align		4
        /*0024*/ 	.byte	0x03, 0x50
        /*0026*/ 	.short	0x0000


	//----- nvinfo : EIATTR_TCGEN05_1CTA_USED
	.align		4
        /*0028*/ 	.byte	0x01, 0x51
	.zero		2


	//----- nvinfo : EIATTR_MAXREG_COUNT
	.align		4
        /*002c*/ 	.byte	0x03, 0x1b
        /*002e*/ 	.short	0x00ff


	//----- nvinfo : EIATTR_NUM_BARRIERS
	.align		4
        /*0030*/ 	.byte	0x02, 0x4c
        /*0032*/ 	.byte	0x07
	.zero		1


	//----- nvinfo : EIATTR_EXTERNS
	.align		4
        /*0034*/ 	.byte	0x04, 0x0f
        /*0036*/ 	.short	(.L_38 - .L_37)


	//   ....[0]....
	.align		4
.L_37:
        /*0038*/ 	.word	index@(__assertfail)


	//----- nvinfo : EIATTR_MERCURY_ISA_VERSION
	.align		4
.L_38:
        /*003c*/ 	.byte	0x03, 0x5f
        /*003e*/ 	.short	0x0101


	//----- nvinfo : EIATTR_INT_WARP_WIDE_INSTR_OFFSETS
	.align		4
        /*0040*/ 	.byte	0x04, 0x31
        /*0042*/ 	.short	(.L_40 - .L_39)


	//   ....[0]....
.L_39:
        /*0044*/ 	.word	0x000046a0


	//   ....[1]....
        /*0048*/ 	.word	0x000046d0


	//   ....[2]....
        /*004c*/ 	.word	0x000046f0


	//   ....[3]....
        /*0050*/ 	.word	0x000052c0


	//   ....[4]....
        /*0054*/ 	.word	0x00005320


	//   ....[5]....
        /*0058*/ 	.word	0x00005410


	//   ....[6]....
        /*005c*/ 	.word	0x00005490


	//   ....[7]....
        /*0060*/ 	.word	0x00005590


	//   ....[8]....
        /*0064*/ 	.word	0x00005620


	//   ....[9]....
        /*0068*/ 	.word	0x00005720


	//   ....[10]....
        /*006c*/ 	.word	0x000057d0


	//----- nvinfo : EIATTR_COOP_GROUP_MASK_REGIDS
	.align		4
.L_40:
        /*0070*/ 	.byte	0x04, 0x29
        /*0072*/ 	.short	(.L_42 - .L_41)


	//   ....[0]....
.L_41:
        /*0074*/ 	.word	0xffffffff


	//   ....[1]....
        /*0078*/ 	.word	0xffffffff


	//   ....[2]....
        /*007c*/ 	.word	0xffffffff


	//   ....[3]....
        /*0080*/ 	.word	0xffffffff


	//   ....[4]....
        /*0084*/ 	.word	0xffffffff


	//   ....[5]....
        /*0088*/ 	.word	0xffffffff


	//   ....[6]....
        /*008c*/ 	.word	0xffffffff


	//   ....[7]....
        /*0090*/ 	.word	0xffffffff


	//   ....[8]....
        /*0094*/ 	.word	0xffffffff


	//   ....[9]....
        /*0098*/ 	.word	0xffffffff


	//   ....[10]....
        /*009c*/ 	.word	0xffffffff


	//   ....[11]....
        /*00a0*/ 	.word	0xffffffff


	//   ....[12]....
        /*00a4*/ 	.word	0xffffffff


	//   ....[13]....
        /*00a8*/ 	.word	0xffffffff


	//----- nvinfo : EIATTR_COOP_GROUP_INSTR_OFFSETS
	.align		4
.L_42:
        /*00ac*/ 	.byte	0x04, 0x28
        /*00ae*/ 	.short	(.L_44 - .L_43)


	//   ....[0]....
.L_43:
        /*00b0*/ 	.word	0x00000080


	//   ....[1]....
        /*00b4*/ 	.word	0x000004f0


	//   ....[2]....
        /*00b8*/ 	.word	0x000008b0


	//   ....[3]....
        /*00bc*/ 	.word	0x00000a50


	//   ....[4]....
        /*00c0*/ 	.word	0x00000b50


	//   ....[5]....
        /*00c4*/ 	.word	0x00000cc0


	//   ....[6]....
        /*00c8*/ 	.word	0x00000e60


	//   ....[7]....
        /*00cc*/ 	.word	0x00001020


	//   ....[8]....
        /*00d0*/ 	.word	0x00002220


	//   ....[9]....
        /*00d4*/ 	.word	0x000039e0


	//   ....[10]....
        /*00d8*/ 	.word	0x00003bf0


	//   ....[11]....
        /*00dc*/ 	.word	0x00003c20


	//   ....[12]....
        /*00e0*/ 	.word	0x00004580


	//   ....[13]....
        /*00e4*/ 	.word	0x000047b0


	//----- nvinfo : EIATTR_VRC_CTA_INIT_COUNT
	.align		4
.L_44:
        /*00e8*/ 	.byte	0x02, 0x4a
        /*00ea*/ 	.byte	0x80
	.zero		1


	//----- nvinfo : EIATTR_SYSCALL_OFFSETS
	.align		4
        /*00ec*/ 	.byte	0x04, 0x46
        /*00ee*/ 	.short	(.L_46 - .L_45)


	//   ....[0]....
.L_45:
        /*00f0*/ 	.word	0x00006460


	//   ....[1]....
        /*00f4*/ 	.word	0x000065a0


	//   ....[2]....
        /*00f8*/ 	.word	0x00006dd0


	//   ....[3]....
        /*00fc*/ 	.word	0x00007b70


	//   ....[4]....
        /*0100*/ 	.word	0x000088c0


	//   ....[5]....
        /*0104*/ 	.word	0x00009630


	//----- nvinfo : EIATTR_MBARRIER_INSTR_OFFSETS
	.align		4
.L_46:
        /*0108*/ 	.byte	0x04, 0x39
        /*010a*/ 	.short	(.L_48 - .L_47)


	//   ....[0]....
.L_47:
        /*010c*/ 	.word	0x00000610
        /*0110*/ 	.word	0x000000ff
        /*0114*/ 	.word	0x00000000
        /*0118*/ 	.short	0x0100
        /*011a*/ 	.byte	0x04
	.zero		1


	//   ....[1]....
        /*011c*/ 	.word	0x00000620
        /*0120*/ 	.word	0x000000ff
        /*0124*/ 	.word	0x000000a0
        /*0128*/ 	.short	0x0100
        /*012a*/ 	.byte	0x04
	.zero		1


	//   ....[2]....
        /*012c*/ 	.word	0x00000630
        /*0130*/ 	.word	0x000000ff
        /*0134*/ 	.word	0x00000008
        /*0138*/ 	.short	0x0100
        /*013a*/ 	.byte	0x04
	.zero		1


	//   ....[3]....
        /*013c*/ 	.word	0x00000640
        /*0140*/ 	.word	0x000000ff
        /*0144*/ 	.word	0x000000a8
        /*0148*/ 	.short	0x0100
        /*014a*/ 	.byte	0x04
	.zero		1


	//   ....[4]....
        /*014c*/ 	.word	0x00000650
        /*0150*/ 	.word	0x000000ff
        /*0154*/ 	.word	0x00000010
        /*0158*/ 	.short	0x0100
        /*015a*/ 	.byte	0x04
	.zero		1


	//   ....[5]....
        /*015c*/ 	.word	0x00000660
        /*0160*/ 	.word	0x000000ff
        /*0164*/ 	.word	0x000000b0
        /*0168*/ 	.short	0x0100
        /*016a*/ 	.byte	0x04
	.zero		1


	//   ....[6]....
        /*016c*/ 	.word	0x00000670
        /*0170*/ 	.word	0x000000ff
        /*0174*/ 	.word	0x00000018
        /*0178*/ 	.short	0x0100
        /*017a*/ 	.byte	0x04
	.zero		1


	//   ....[7]....
        /*017c*/ 	.word	0x00000680
        /*0180*/ 	.word	0x000000ff
        /*0184*/ 	.word	0x000000b8
        /*0188*/ 	.short	0x0100
        /*018a*/ 	.byte	0x04
	.zero		1


	//   ....[8]....
        /*018c*/ 	.word	0x00000690
        /*0190*/ 	.word	0x000000ff
        /*0194*/ 	.word	0x00000020
        /*0198*/ 	.short	0x0100
        /*019a*/ 	.byte	0x04
	.zero		1


	//   ....[9]....
        /*019c*/ 	.word	0x000006a0
        /*01a0*/ 	.word	0x000000ff
        /*01a4*/ 	.word	0x000000c0
        /*01a8*/ 	.short	0x0100
        /*01aa*/ 	.byte	0x04
	.zero		1


	//   ....[10]....
        /*01ac*/ 	.word	0x000006b0
        /*01b0*/ 	.word	0x000000ff
        /*01b4*/ 	.word	0x00000028
        /*01b8*/ 	.short	0x0100
        /*01ba*/ 	.byte	0x04
	.zero		1


	//   ....[11]....
        /*01bc*/ 	.word	0x000006c0
        /*01c0*/ 	.word	0x000000ff
        /*01c4*/ 	.word	0x000000c8
        /*01c8*/ 	.short	0x0100
        /*01ca*/ 	.byte	0x04
	.zero		1


	//   ....[12]....
        /*01cc*/ 	.word	0x000006d0
        /*01d0*/ 	.word	0x000000ff
        /*01d4*/ 	.word	0x00000030
        /*01d8*/ 	.short	0x0100
        /*01da*/ 	.byte	0x04
	.zero		1


	//   ....[13]....
        /*01dc*/ 	.word	0x000006e0
        /*01e0*/ 	.word	0x000000ff
        /*01e4*/ 	.word	0x000000d0
        /*01e8*/ 	.short	0x0100
        /*01ea*/ 	.byte	0x04
	.zero		1


	//   ....[14]....
        /*01ec*/ 	.word	0x000006f0
        /*01f0*/ 	.word	0x000000ff
        /*01f4*/ 	.word	0x00000038
        /*01f8*/ 	.short	0x0100
        /*01fa*/ 	.byte	0x04
	.zero		1


	//   ....[15]....
        /*01fc*/ 	.word	0x00000700
        /*0200*/ 	.word	0x000000ff
        /*0204*/ 	.word	0x000000d8
        /*0208*/ 	.short	0x0100
        /*020a*/ 	.byte	0x04
	.zero		1


	//   ....[16]....
        /*020c*/ 	.word	0x00000710
        /*0210*/ 	.word	0x000000ff
        /*0214*/ 	.word	0x00000040
        /*0218*/ 	.short	0x0100
        /*021a*/ 	.byte	0x04
	.zero		1


	//   ....[17]....
        /*021c*/ 	.word	0x00000720
        /*0220*/ 	.word	0x000000ff
        /*0224*/ 	.word	0x000000e0
        /*0228*/ 	.short	0x0100
        /*022a*/ 	.byte	0x04
	.zero		1


	//   ....[18]....
        /*022c*/ 	.word	0x00000730
        /*0230*/ 	.word	0x000000ff
        /*0234*/ 	.word	0x00000048
        /*0238*/ 	.short	0x0100
        /*023a*/ 	.byte	0x04
	.zero		1


	//   ....[19]....
        /*023c*/ 	.word	0x00000740
        /*0240*/ 	.word	0x000000ff
        /*0244*/ 	.word	0x000000e8
        /*0248*/ 	.short	0x0100
        /*024a*/ 	.byte	0x04
	.zero		1


	//   ....[20]....
        /*024c*/ 	.word	0x00000750
        /*0250*/ 	.word	0x000000ff
        /*0254*/ 	.word	0x00000050
        /*0258*/ 	.short	0x0100
        /*025a*/ 	.byte	0x04
	.zero		1


	//   ....[21]....
        /*025c*/ 	.word	0x00000760
        /*0260*/ 	.word	0x000000ff
        /*0264*/ 	.word	0x000000f0
        /*0268*/ 	.short	0x0100
        /*026a*/ 	.byte	0x04
	.zero		1


	//   ....[22]....
        /*026c*/ 	.word	0x00000770
        /*0270*/ 	.word	0x000000ff
        /*0274*/ 	.word	0x00000058
        /*0278*/ 	.short	0x0100
        /*027a*/ 	.byte	0x04
	.zero		1


	//   ....[23]....
        /*027c*/ 	.word	0x00000780
        /*0280*/ 	.word	0x000000ff
        /*0284*/ 	.word	0x000000f8
        /*0288*/ 	.short	0x0100
        /*028a*/ 	.byte	0x04
	.zero		1


	//   ....[24]....
        /*028c*/ 	.word	0x00000790
        /*0290*/ 	.word	0x000000ff
        /*0294*/ 	.word	0x00000060
        /*0298*/ 	.short	0x0100
        /*029a*/ 	.byte	0x04
	.zero		1


	//   ....[25]....
        /*029c*/ 	.word	0x000007a0
        /*02a0*/ 	.word	0x000000ff
        /*02a4*/ 	.word	0x00000100
        /*02a8*/ 	.short	0x0100
        /*02aa*/ 	.byte	0x04
	.zero		1


	//   ....[26]....
        /*02ac*/ 	.word	0x000007b0
        /*02b0*/ 	.word	0x000000ff
        /*02b4*/ 	.word	0x00000068
        /*02b8*/ 	.short	0x0100
        /*02ba*/ 	.byte	0x04
	.zero		1


	//   ....[27]....
        /*02bc*/ 	.word	0x000007c0
        /*02c0*/ 	.word	0x000000ff
        /*02c4*/ 	.word	0x00000108
        /*02c8*/ 	.short	0x0100
        /*02ca*/ 	.byte	0x04
	.zero		1


	//   ....[28]....
        /*02cc*/ 	.word	0x000007d0
        /*02d0*/ 	.word	0x000000ff
        /*02d4*/ 	.word	0x00000070
        /*02d8*/ 	.short	0x0100
        /*02da*/ 	.byte	0x04
	.zero		1


	//   ....[29]....
        /*02dc*/ 	.word	0x000007e0
        /*02e0*/ 	.word	0x000000ff
        /*02e4*/ 	.word	0x00000110
        /*02e8*/ 	.short	0x0100
        /*02ea*/ 	.byte	0x04
	.zero		1


	//   ....[30]....
        /*02ec*/ 	.word	0x000007f0
        /*02f0*/ 	.word	0x000000ff
        /*02f4*/ 	.word	0x00000078
        /*02f8*/ 	.short	0x0100
        /*02fa*/ 	.byte	0x04
	.zero		1


	//   ....[31]....
        /*02fc*/ 	.word	0x00000800
        /*0300*/ 	.word	0x000000ff
        /*0304*/ 	.word	0x00000118
        /*0308*/ 	.short	0x0100
        /*030a*/ 	.byte	0x04
	.zero		1


	//   ....[32]....
        /*030c*/ 	.word	0x00000810
        /*0310*/ 	.word	0x000000ff
        /*0314*/ 	.word	0x00000080
        /*0318*/ 	.short	0x0100
        /*031a*/ 	.byte	0x04
	.zero		1


	//   ....[33]....
        /*031c*/ 	.word	0x00000820
        /*0320*/ 	.word	0x000000ff
        /*0324*/ 	.word	0x00000120
        /*0328*/ 	.short	0x0100
        /*032a*/ 	.byte	0x04
	.zero		1


	//   ....[34]....
        /*032c*/ 	.word	0x00000830
        /*0330*/ 	.word	0x000000ff
        /*0334*/ 	.word	0x00000088
        /*0338*/ 	.short	0x0100
        /*033a*/ 	.byte	0x04
	.zero		1


	//   ....[35]....
        /*033c*/ 	.word	0x00000840
        /*0340*/ 	.word	0x000000ff
        /*0344*/ 	.word	0x00000128
        /*0348*/ 	.short	0x0100
        /*034a*/ 	.byte	0x04
	.zero		1


	//   ....[36]....
        /*034c*/ 	.word	0x00000850
        /*0350*/ 	.word	0x000000ff
        /*0354*/ 	.word	0x00000090
        /*0358*/ 	.short	0x0100
        /*035a*/ 	.byte	0x04
	.zero		1


	//   ....[37]....
        /*035c*/ 	.word	0x00000860
        /*0360*/ 	.word	0x000000ff
        /*0364*/ 	.word	0x00000130
        /*0368*/ 	.short	0x0100
        /*036a*/ 	.byte	0x04
	.zero		1


	//   ....[38]....
        /*036c*/ 	.word	0x00000870
        /*0370*/ 	.word	0x000000ff
        /*0374*/ 	.word	0x00000098
        /*0378*/ 	.short	0x0100
        /*037a*/ 	.byte	0x04
	.zero		1


	//   ....[39]....
        /*037c*/ 	.word	0x00000880
        /*0380*/ 	.word	0x000000ff
        /*0384*/ 	.word	0x00000138
        /*0388*/ 	.short	0x0100
        /*038a*/ 	.byte	0x04
	.zero		1


	//   ....[40]....
        /*038c*/ 	.word	0x000009c0
        /*0390*/ 	.word	0x000000ff
        /*0394*/ 	.word	0x00000140
        /*0398*/ 	.short	0x0100
        /*039a*/ 	.byte	0x04
	.zero		1


	//   ....[41]....
        /*039c*/ 	.word	0x000009d0
        /*03a0*/ 	.word	0x000000ff
        /*03a4*/ 	.word	0x00000160
        /*03a8*/ 	.short	0x0100
        /*03aa*/ 	.byte	0x04
	.zero		1


	//   ....[42]....
        /*03ac*/ 	.word	0x000009e0
        /*03b0*/ 	.word	0x000000ff
        /*03b4*/ 	.word	0x00000148
        /*03b8*/ 	.short	0x0100
        /*03ba*/ 	.byte	0x04
	.zero		1


	//   ....[43]....
        /*03bc*/ 	.word	0x000009f0
        /*03c0*/ 	.word	0x000000ff
        /*03c4*/ 	.word	0x00000168
        /*03c8*/ 	.short	0x0100
        /*03ca*/ 	.byte	0x04
	.zero		1


	//   ....[44]....
        /*03cc*/ 	.word	0x00000a00
        /*03d0*/ 	.word	0x000000ff
        /*03d4*/ 	.word	0x00000150
        /*03d8*/ 	.short	0x0100
        /*03da*/ 	.byte	0x04
	.zero		1


	//   ....[45]....
        /*03dc*/ 	.word	0x00000a10
        /*03e0*/ 	.word	0x000000ff
        /*03e4*/ 	.word	0x00000170
        /*03e8*/ 	.short	0x0100
        /*03ea*/ 	.byte	0x04
	.zero		1


	//   ....[46]....
        /*03ec*/ 	.word	0x00000a20
        /*03f0*/ 	.word	0x000000ff
        /*03f4*/ 	.word	0x00000158
        /*03f8*/ 	.short	0x0100
        /*03fa*/ 	.byte	0x04
	.zero		1


	//   ....[47]....
        /*03fc*/ 	.word	0x00000a30
        /*0400*/ 	.word	0x000000ff
        /*0404*/ 	.word	0x00000178
        /*0408*/ 	.short	0x0100
        /*040a*/ 	.byte	0x04
	.zero		1


	//   ....[48]....
        /*040c*/ 	.word	0x00000b20
        /*0410*/ 	.word	0x000000ff
        /*0414*/ 	.word	0x00000180
        /*0418*/ 	.short	0x0100
        /*041a*/ 	.byte	0x06
	.zero		1


	//   ....[49]....
        /*041c*/ 	.word	0x00000b30
        /*0420*/ 	.word	0x000000ff
        /*0424*/ 	.word	0x00000188
        /*0428*/ 	.short	0x0100
        /*042a*/ 	.byte	0x06
	.zero		1


	//   ....[50]....
        /*042c*/ 	.word	0x00000c70
        /*0430*/ 	.word	0x000000ff
        /*0434*/ 	.word	0x00000190
        /*0438*/ 	.short	0x0100
        /*043a*/ 	.byte	0x06
	.zero		1


	//   ....[51]....
        /*043c*/ 	.word	0x00000c80
        /*0440*/ 	.word	0x000000ff
        /*0444*/ 	.word	0x000001a0
        /*0448*/ 	.short	0x0100
        /*044a*/ 	.byte	0x06
	.zero		1


	//   ....[52]....
        /*044c*/ 	.word	0x00000c90
        /*0450*/ 	.word	0x000000ff
        /*0454*/ 	.word	0x00000198
        /*0458*/ 	.short	0x0100
        /*045a*/ 	.byte	0x06
	.zero		1


	//   ....[53]....
        /*045c*/ 	.word	0x00000ca0
        /*0460*/ 	.word	0x000000ff
        /*0464*/ 	.word	0x000001a8
        /*0468*/ 	.short	0x0100
        /*046a*/ 	.byte	0x06
	.zero		1


	//   ....[54]....
        /*046c*/ 	.word	0x00000dd0
        /*0470*/ 	.word	0x000000ff
        /*0474*/ 	.word	0x000001b0
        /*0478*/ 	.short	0x0100
        /*047a*/ 	.byte	0x04
	.zero		1


	//   ....[55]....
        /*047c*/ 	.word	0x00000de0
        /*0480*/ 	.word	0x000000ff
        /*0484*/ 	.word	0x000001d0
        /*0488*/ 	.short	0x0100
        /*048a*/ 	.byte	0x04
	.zero		1


	//   ....[56]....
        /*048c*/ 	.word	0x00000df0
        /*0490*/ 	.word	0x000000ff
        /*0494*/ 	.word	0x000001b8
        /*0498*/ 	.short	0x0100
        /*049a*/ 	.byte	0x04
	.zero		1


	//   ....[57]....
        /*049c*/ 	.word	0x00000e00
        /*04a0*/ 	.word	0x000000ff
        /*04a4*/ 	.word	0x000001d8
        /*04a8*/ 	.short	0x0100
        /*04aa*/ 	.byte	0x04
	.zero		1


	//   ....[58]....
        /*04ac*/ 	.word	0x00000e10
        /*04b0*/ 	.word	0x000000ff
        /*04b4*/ 	.word	0x000001c0
        /*04b8*/ 	.short	0x0100
        /*04ba*/ 	.byte	0x04
	.zero		1


	//   ....[59]....
        /*04bc*/ 	.word	0x00000e20
        /*04c0*/ 	.word	0x000000ff
        /*04c4*/ 	.word	0x000001e0
        /*04c8*/ 	.short	0x0100
        /*04ca*/ 	.byte	0x04
	.zero		1


	//   ....[60]....
        /*04cc*/ 	.word	0x00000e30
        /*04d0*/ 	.word	0x000000ff
        /*04d4*/ 	.word	0x000001c8
        /*04d8*/ 	.short	0x0100
        /*04da*/ 	.byte	0x04
	.zero		1


	//   ....[61]....
        /*04dc*/ 	.word	0x00000e40
        /*04e0*/ 	.word	0x000000ff
        /*04e4*/ 	.word	0x000001e8
        /*04e8*/ 	.short	0x0100
        /*04ea*/ 	.byte	0x04
	.zero		1


	//   ....[62]....
        /*04ec*/ 	.word	0x00000f30
        /*04f0*/ 	.word	0x000000ff
        /*04f4*/ 	.word	0x000001f0
        /*04f8*/ 	.short	0x0100
        /*04fa*/ 	.byte	0x04
	.zero		1


	//   ....[63]....
        /*04fc*/ 	.word	0x00000f40
        /*0500*/ 	.word	0x000000ff
        /*0504*/ 	.word	0x00000200
        /*0508*/ 	.short	0x0100
        /*050a*/ 	.byte	0x04
	.zero		1


	//   ....[64]....
        /*050c*/ 	.word	0x00000f50
        /*0510*/ 	.word	0x000000ff
        /*0514*/ 	.word	0x000001f8
        /*0518*/ 	.short	0x0100
        /*051a*/ 	.byte	0x04
	.zero		1


	//   ....[65]....
        /*051c*/ 	.word	0x00000f60
        /*0520*/ 	.word	0x000000ff
        /*0524*/ 	.word	0x00000208
        /*0528*/ 	.short	0x0100
        /*052a*/ 	.byte	0x04
	.zero		1


	//   ....[66]....
        /*052c*/ 	.word	0x00001aa0
        /*0530*/ 	.word	0x00000000
        /*0534*/ 	.word	0x00000200
        /*0538*/ 	.short	0x010a
        /*053a*/ 	.byte	0xff
	.zero		1


	//   ....[67]....
        /*053c*/ 	.word	0x00001ad0
        /*0540*/ 	.word	0x00000000
        /*0544*/ 	.word	0x000001f0
        /*0548*/ 	.short	0x0101
        /*054a*/ 	.byte	0xff
	.zero		1


	//   ....[68]....
        /*054c*/ 	.word	0x00001ba0
        /*0550*/ 	.word	0x000000ff
        /*0554*/ 	.word	0x000000a0
        /*0558*/ 	.short	0x010a
        /*055a*/ 	.byte	0x04
	.zero		1


	//   ....[69]....
        /*055c*/ 	.word	0x00001c20
        /*0560*/ 	.word	0x000000ff
        /*0564*/ 	.word	0x000000a0
        /*0568*/ 	.short	0x010a
        /*056a*/ 	.byte	0x21
	.zero		1


	//   ....[70]....
        /*056c*/ 	.word	0x00001db0
        /*0570*/ 	.word	0x000000ff
        /*0574*/ 	.word	0x000000a0
        /*0578*/ 	.short	0x010a
        /*057a*/ 	.byte	0x08
	.zero		1


	//   ....[71]....
        /*057c*/ 	.word	0x00001ed0
        /*0580*/ 	.word	0x000000ff
        /*0584*/ 	.word	0x00000188
        /*0588*/ 	.short	0x0101
        /*058a*/ 	.byte	0x06
	.zero		1


	//   ....[72]....
        /*058c*/ 	.word	0x00001ef0
        /*0590*/ 	.word	0x000000ff
        /*0594*/ 	.word	0x000000a0
        /*0598*/ 	.short	0x010a
        /*059a*/ 	.byte	0x04
	.zero		1


	//   ....[73]....
        /*059c*/ 	.word	0x00001f70
        /*05a0*/ 	.word	0x000000ff
        /*05a4*/ 	.word	0x000000a0
        /*05a8*/ 	.short	0x010a
        /*05aa*/ 	.byte	0x11
	.zero		1


	//   ....[74]....
        /*05ac*/ 	.word	0x00002180
        /*05b0*/ 	.word	0x000000ff
        /*05b4*/ 	.word	0x000000a0
        /*05b8*/ 	.short	0x010a
        /*05ba*/ 	.byte	0x07
	.zero		1


	//   ....[75]....
        /*05bc*/ 	.word	0x00002250
        /*05c0*/ 	.word	0x00000003
        /*05c4*/ 	.word	0x00000190
        /*05c8*/ 	.short	0x010a
        /*05ca*/ 	.byte	0xff
	.zero		1


	//   ....[76]....
        /*05cc*/ 	.word	0x000023a0
        /*05d0*/ 	.word	0x00000000
        /*05d4*/ 	.word	0x00000000
        /*05d8*/ 	.short	0x0101
        /*05da*/ 	.byte	0xff
	.zero		1


	//   ....[77]....
        /*05dc*/ 	.word	0x00002960
        /*05e0*/ 	.word	0x000000ff
        /*05e4*/ 	.word	0x00000000
        /*05e8*/ 	.short	0x010a
        /*05ea*/ 	.byte	0x04
	.zero		1


	//   ....[78]....
        /*05ec*/ 	.word	0x000029f0
        /*05f0*/ 	.word	0x000000ff
        /*05f4*/ 	.word	0x00000000
        /*05f8*/ 	.short	0x010a
        /*05fa*/ 	.byte	0x05
	.zero		1


	//   ....[79]....
        /*05fc*/ 	.word	0x00002a80
        /*0600*/ 	.word	0x000000ff
        /*0604*/ 	.word	0x00000000
        /*0608*/ 	.short	0x010a
        /*060a*/ 	.byte	0x05
	.zero		1


	//   ....[80]....
        /*060c*/ 	.word	0x00002b10
        /*0610*/ 	.word	0x000000ff
        /*0614*/ 	.word	0x00000000
        /*0618*/ 	.short	0x010a
        /*061a*/ 	.byte	0x05
	.zero		1


	//   ....[81]....
        /*061c*/ 	.word	0x00002ba0
        /*0620*/ 	.word	0x000000ff
        /*0624*/ 	.word	0x00000000
        /*0628*/ 	.short	0x010a
        /*062a*/ 	.byte	0x05
	.zero		1


	//   ....[82]....
        /*062c*/ 	.word	0x00002c30
        /*0630*/ 	.word	0x000000ff
        /*0634*/ 	.word	0x00000000
        /*0638*/ 	.short	0x010a
        /*063a*/ 	.byte	0x05
	.zero		1


	//   ....[83]....
        /*063c*/ 	.word	0x00002cc0
        /*0640*/ 	.word	0x000000ff
        /*0644*/ 	.word	0x00000000
        /*0648*/ 	.short	0x010a
        /*064a*/ 	.byte	0x05
	.zero		1


	//   ....[84]....
        /*064c*/ 	.word	0x00002d50
        /*0650*/ 	.word	0x000000ff
        /*0654*/ 	.word	0x00000000
        /*0658*/ 	.short	0x010a
        /*065a*/ 	.byte	0x05
	.zero		1


	//   ....[85]....
        /*065c*/ 	.word	0x00002de0
        /*0660*/ 	.word	0x000000ff
        /*0664*/ 	.word	0x00000000
        /*0668*/ 	.short	0x010a
        /*066a*/ 	.byte	0x05
	.zero		1


	//   ....[86]....
        /*066c*/ 	.word	0x00002e70
        /*0670*/ 	.word	0x000000ff
        /*0674*/ 	.word	0x00000000
        /*0678*/ 	.short	0x010a
        /*067a*/ 	.byte	0x05
	.zero		1


	//   ....[87]....
        /*067c*/ 	.word	0x00002f00
        /*0680*/ 	.word	0x000000ff
        /*0684*/ 	.word	0x00000000
        /*0688*/ 	.short	0x010a
        /*068a*/ 	.byte	0x05
	.zero		1


	//   ....[88]....
        /*068c*/ 	.word	0x00002f90
        /*0690*/ 	.word	0x000000ff
        /*0694*/ 	.word	0x00000000
        /*0698*/ 	.short	0x010a
        /*069a*/ 	.byte	0x05
	.zero		1


	//   ....[89]....
        /*069c*/ 	.word	0x00003020
        /*06a0*/ 	.word	0x000000ff
        /*06a4*/ 	.word	0x00000000
        /*06a8*/ 	.short	0x010a
        /*06aa*/ 	.byte	0x05
	.zero		1


	//   ....[90]....
        /*06ac*/ 	.word	0x000030b0
        /*06b0*/ 	.word	0x000000ff
        /*06b4*/ 	.word	0x00000000
        /*06b8*/ 	.short	0x010a
        /*06ba*/ 	.byte	0x05
	.zero		1


	//   ....[91]....
        /*06bc*/ 	.word	0x00003140
        /*06c0*/ 	.word	0x000000ff
        /*06c4*/ 	.word	0x00000000
        /*06c8*/ 	.short	0x010a
        /*06ca*/ 	.byte	0x05
	.zero		1


	//   ....[92]....
        /*06cc*/ 	.word	0x000031d0
        /*06d0*/ 	.word	0x000000ff
        /*06d4*/ 	.word	0x00000000
        /*06d8*/ 	.short	0x010a
        /*06da*/ 	.byte	0x05
	.zero		1


	//   ....[93]....
        /*06dc*/ 	.word	0x00003260
        /*06e0*/ 	.word	0x000000ff
        /*06e4*/ 	.word	0x00000000
        /*06e8*/ 	.short	0x010a
        /*06ea*/ 	.byte	0x05
	.zero		1


	//   ....[94]....
        /*06ec*/ 	.word	0x000032f0
        /*06f0*/ 	.word	0x000000ff
        /*06f4*/ 	.word	0x00000000
        /*06f8*/ 	.short	0x010a
        /*06fa*/ 	.byte	0x05
	.zero		1


	//   ....[95]....
        /*06fc*/ 	.word	0x00003380
        /*0700*/ 	.word	0x000000ff
        /*0704*/ 	.word	0x00000000
        /*0708*/ 	.short	0x010a
        /*070a*/ 	.byte	0x05
	.zero		1


	//   ....[96]....
        /*070c*/ 	.word	0x00003420
        /*0710*/ 	.word	0x00000000
        /*0714*/ 	.word	0x00000000
        /*0718*/ 	.short	0x010a
        /*071a*/ 	.byte	0xff
	.zero		1


	//   ....[97]....
        /*071c*/ 	.word	0x00003540
        /*0720*/ 	.word	0x00000002
        /*0724*/ 	.word	0x000001f0
        /*0728*/ 	.short	0x010a
        /*072a*/ 	.byte	0xff
	.zero		1


	//   ....[98]....
        /*072c*/ 	.word	0x000035b0
        /*0730*/ 	.word	0x00000002
        /*0734*/ 	.word	0x00000000
        /*0738*/ 	.short	0x0101
        /*073a*/ 	.byte	0xff
	.zero		1


	//   ....[99]....
        /*073c*/ 	.word	0x000035d0
        /*0740*/ 	.word	0x000000ff
        /*0744*/ 	.word	0x000001a0
        /*0748*/ 	.short	0x010a
        /*074a*/ 	.byte	0x04
	.zero		1


	//   ....[100]....
        /*074c*/ 	.word	0x000036f0
        /*0750*/ 	.word	0x00000002
        /*0754*/ 	.word	0x00000190
        /*0758*/ 	.short	0x010a
        /*075a*/ 	.byte	0xff
	.zero		1


	//   ....[101]....
        /*075c*/ 	.word	0x000037f0
        /*0760*/ 	.word	0x00000002
        /*0764*/ 	.word	0x00000000
        /*0768*/ 	.short	0x0101
        /*076a*/ 	.byte	0xff
	.zero		1


	//   ....[102]....
        /*076c*/ 	.word	0x00003880
        /*0770*/ 	.word	0x000000ff
        /*0774*/ 	.word	0x000001a0
        /*0778*/ 	.short	0x0106
        /*077a*/ 	.byte	0x04
	.zero		1


	//   ....[103]....
        /*077c*/ 	.word	0x000038a0
        /*0780*/ 	.word	0x000000ff
        /*0784*/ 	.word	0x000001a0
        /*0788*/ 	.short	0x010a
        /*078a*/ 	.byte	0x04
	.zero		1


	//   ....[104]....
        /*078c*/ 	.word	0x00003930
        /*0790*/ 	.word	0x000000ff
        /*0794*/ 	.word	0x000001a0
        /*0798*/ 	.short	0x0106
        /*079a*/ 	.byte	0x07
	.zero		1


	//   ....[105]....
        /*079c*/ 	.word	0x00003970
        /*07a0*/ 	.word	0x00000000
        /*07a4*/ 	.word	0x000001a0
        /*07a8*/ 	.short	0x010a
        /*07aa*/ 	.byte	0xff
	.zero		1


	//   ....[106]....
        /*07ac*/ 	.word	0x00003e60
        /*07b0*/ 	.word	0x00000000
        /*07b4*/ 	.word	0x00000190
        /*07b8*/ 	.short	0x010a
        /*07ba*/ 	.byte	0xff
	.zero		1


	//   ....[107]....
        /*07bc*/ 	.word	0x00003f60
        /*07c0*/ 	.word	0x00000003
        /*07c4*/ 	.word	0x00000000
        /*07c8*/ 	.short	0x0101
        /*07ca*/ 	.byte	0xff
	.zero		1


	//   ....[108]....
        /*07cc*/ 	.word	0x00003f70
        /*07d0*/ 	.word	0x000000ff
        /*07d4*/ 	.word	0x00000000
        /*07d8*/ 	.short	0x010a
        /*07da*/ 	.byte	0x04
	.zero		1


	//   ....[109]....
        /*07dc*/ 	.word	0x00003f90
        /*07e0*/ 	.word	0x000000ff
        /*07e4*/ 	.word	0x000001d0
        /*07e8*/ 	.short	0x010a
        /*07ea*/ 	.byte	0x13
	.zero		1


	//   ....[110]....
        /*07ec*/ 	.word	0x000040d0
        /*07f0*/ 	.word	0x000000ff
        /*07f4*/ 	.word	0x00000000
        /*07f8*/ 	.short	0x010a
        /*07fa*/ 	.byte	0x06
	.zero		1


	//   ....[111]....
        /*07fc*/ 	.word	0x000041d0
        /*0800*/ 	.word	0x000000ff
        /*0804*/ 	.word	0x00000000
        /*0808*/ 	.short	0x010a
        /*080a*/ 	.byte	0x04
	.zero		1


	//   ....[112]....
        /*080c*/ 	.word	0x000043b0
        /*0810*/ 	.word	0x000000ff
        /*0814*/ 	.word	0x00000000
        /*0818*/ 	.short	0x010a
        /*081a*/ 	.byte	0x04
	.zero		1


	//   ....[113]....
        /*081c*/ 	.word	0x00004440
        /*0820*/ 	.word	0x000000ff
        /*0824*/ 	.word	0x00000000
        /*0828*/ 	.short	0x010a
        /*082a*/ 	.byte	0x05
	.zero		1


	//   ....[114]....
        /*082c*/ 	.word	0x000044d0
        /*0830*/ 	.word	0x000000ff
        /*0834*/ 	.word	0x00000000
        /*0838*/ 	.short	0x010a
        /*083a*/ 	.byte	0x05
	.zero		1


	//   ....[115]....
        /*083c*/ 	.word	0x00004560
        /*0840*/ 	.word	0x000000ff
        /*0844*/ 	.word	0x00000000
        /*0848*/ 	.short	0x010a
        /*084a*/ 	.byte	0x04
	.zero		1


	//   ....[116]....
        /*084c*/ 	.word	0x00004a80
        /*0850*/ 	.word	0x00000008
        /*0854*/ 	.word	0x00000190
        /*0858*/ 	.short	0x010a
        /*085a*/ 	.byte	0xff
	.zero		1


	//   ....[117]....
        /*085c*/ 	.word	0x00004bf0
        /*0860*/ 	.word	0x00000000
        /*0864*/ 	.word	0x00000000
        /*0868*/ 	.short	0x0101
        /*086a*/ 	.byte	0xff
	.zero		1


	//   ....[118]....
        /*086c*/ 	.word	0x000050d0
        /*0870*/ 	.word	0x000000ff
        /*0874*/ 	.word	0x00000188
        /*0878*/ 	.short	0x010a
        /*087a*/ 	.byte	0x15
	.zero		1


	//   ....[119]....
        /*087c*/ 	.word	0x00005260
        /*0880*/ 	.word	0x000000ff
        /*0884*/ 	.word	0x00000160
        /*0888*/ 	.short	0x010a
        /*088a*/ 	.byte	0x15
	.zero		1


	//   ....[120]....
        /*088c*/ 	.word	0x000053b0
        /*0890*/ 	.word	0x000000ff
        /*0894*/ 	.word	0x00000140
        /*0898*/ 	.short	0x010b
        /*089a*/ 	.byte	0x15
	.zero		1


	//   ....[121]....
        /*089c*/ 	.word	0x000053d0
        /*08a0*/ 	.word	0x000000ff
        /*08a4*/ 	.word	0x00000000
        /*08a8*/ 	.short	0x0101
        /*08aa*/ 	.byte	0x04
	.zero		1


	//   ....[122]....
        /*08ac*/ 	.word	0x000053e0
        /*08b0*/ 	.word	0x000000ff
        /*08b4*/ 	.word	0x00000168
        /*08b8*/ 	.short	0x010a
        /*08ba*/ 	.byte	0x15
	.zero		1


	//   ....[123]....
        /*08bc*/ 	.word	0x00005530
        /*08c0*/ 	.word	0x000000ff
        /*08c4*/ 	.word	0x00000148
        /*08c8*/ 	.short	0x010b
        /*08ca*/ 	.byte	0x15
	.zero		1


	//   ....[124]....
        /*08cc*/ 	.word	0x00005550
        /*08d0*/ 	.word	0x000000ff
        /*08d4*/ 	.word	0x00000000
        /*08d8*/ 	.short	0x0101
        /*08da*/ 	.byte	0x04
	.zero		1


	//   ....[125]....
        /*08dc*/ 	.word	0x00005560
        /*08e0*/ 	.word	0x000000ff
        /*08e4*/ 	.word	0x00000170
        /*08e8*/ 	.short	0x010a
        /*08ea*/ 	.byte	0x15
	.zero		1


	//   ....[126]....
        /*08ec*/ 	.word	0x000056c0
        /*08f0*/ 	.word	0x000000ff
        /*08f4*/ 	.word	0x00000150
        /*08f8*/ 	.short	0x010b
        /*08fa*/ 	.byte	0x15
	.zero		1


	//   ....[127]....
        /*08fc*/ 	.word	0x000056e0
        /*0900*/ 	.word	0x000000ff
        /*0904*/ 	.word	0x00000000
        /*0908*/ 	.short	0x0101
        /*090a*/ 	.byte	0x04
	.zero		1


	//   ....[128]....
        /*090c*/ 	.word	0x000056f0
        /*0910*/ 	.word	0x000000ff
        /*0914*/ 	.word	0x00000178
        /*0918*/ 	.short	0x010a
        /*091a*/ 	.byte	0x15
	.zero		1


	//   ....[129]....
        /*091c*/ 	.word	0x000058f0
        /*0920*/ 	.word	0x000000ff
        /*0924*/ 	.word	0x00000158
        /*0928*/ 	.short	0x010b
        /*092a*/ 	.byte	0x15
	.zero		1


	//   ....[130]....
        /*092c*/ 	.word	0x00005900
        /*0930*/ 	.word	0x000000ff
        /*0934*/ 	.word	0x00000000
        /*0938*/ 	.short	0x0101
        /*093a*/ 	.byte	0x2b
	.zero		1


	//   ....[131]....
        /*093c*/ 	.word	0x00005930
        /*0940*/ 	.word	0x000000ff
        /*0944*/ 	.word	0x00000160
        /*0948*/ 	.short	0x010a
        /*094a*/ 	.byte	0x15
	.zero		1


	//   ....[132]....
        /*094c*/ 	.word	0x00005950
        /*0950*/ 	.word	0x000000ff
        /*0954*/ 	.word	0x00000168
        /*0958*/ 	.short	0x010a
        /*095a*/ 	.byte	0x15
	.zero		1


	//   ....[133]....
        /*095c*/ 	.word	0x00005970
        /*0960*/ 	.word	0x000000ff
        /*0964*/ 	.word	0x00000170
        /*0968*/ 	.short	0x010a
        /*096a*/ 	.byte	0x15
	.zero		1


	//   ....[134]....
        /*096c*/ 	.word	0x000059b0
        /*0970*/ 	.word	0x00000000
        /*0974*/ 	.word	0x00000178
        /*0978*/ 	.short	0x010a
        /*097a*/ 	.byte	0xff
	.zero		1


	//   ....[135]....
        /*097c*/ 	.word	0x00005cf0
        /*0980*/ 	.word	0x00000003
        /*0984*/ 	.word	0x00000190
        /*0988*/ 	.short	0x010a
        /*098a*/ 	.byte	0xff
	.zero		1


	//   ....[136]....
        /*098c*/ 	.word	0x00005e70
        /*0990*/ 	.word	0x00000000
        /*0994*/ 	.word	0x00000000
        /*0998*/ 	.short	0x0101
        /*099a*/ 	.byte	0xff
	.zero		1


	//   ....[137]....
        /*099c*/ 	.word	0x00006990
        /*09a0*/ 	.word	0x00000002
        /*09a4*/ 	.word	0x00000140
        /*09a8*/ 	.short	0x010a
        /*09aa*/ 	.byte	0xff
	.zero		1


	//   ....[138]....
        /*09ac*/ 	.word	0x000069d0
        /*09b0*/ 	.word	0x00000034
        /*09b4*/ 	.word	0x000001b0
        /*09b8*/ 	.short	0x010a
        /*09ba*/ 	.byte	0xff
	.zero		1


	//   ....[139]....
        /*09bc*/ 	.word	0x00006b10
        /*09c0*/ 	.word	0x00000002
        /*09c4*/ 	.word	0x00000140
        /*09c8*/ 	.short	0x010a
        /*09ca*/ 	.byte	0xff
	.zero		1


	//   ....[140]....
        /*09cc*/ 	.word	0x00006c30
        /*09d0*/ 	.word	0x00000000
        /*09d4*/ 	.word	0x00000000
        /*09d8*/ 	.short	0x0101
        /*09da*/ 	.byte	0xff
	.zero		1


	//   ....[141]....
        /*09dc*/ 	.word	0x00006cb0
        /*09e0*/ 	.word	0x00000034
        /*09e4*/ 	.word	0x000001b0
        /*09e8*/ 	.short	0x010a
        /*09ea*/ 	.byte	0xff
	.zero		1


	//   ....[142]....
        /*09ec*/ 	.word	0x00007820
        /*09f0*/ 	.word	0x00000000
        /*09f4*/ 	.word	0x00000140
        /*09f8*/ 	.short	0x010a
        /*09fa*/ 	.byte	0xff
	.zero		1


	//   ....[143]....
        /*09fc*/ 	.word	0x000078d0
        /*0a00*/ 	.word	0x00000000
        /*0a04*/ 	.word	0x00000140
        /*0a08*/ 	.short	0x010a
        /*0a0a*/ 	.byte	0xff
	.zero		1


	//   ....[144]....
        /*0a0c*/ 	.word	0x000079f0
        /*0a10*/ 	.word	0x00000000
        /*0a14*/ 	.word	0x00000000
        /*0a18*/ 	.short	0x0101
        /*0a1a*/ 	.byte	0xff
	.zero		1


	//   ....[145]....
        /*0a1c*/ 	.word	0x00008560
        /*0a20*/ 	.word	0x00000000
        /*0a24*/ 	.word	0x00000140
        /*0a28*/ 	.short	0x010a
        /*0a2a*/ 	.byte	0xff
	.zero		1


	//   ....[146]....
        /*0a2c*/ 	.word	0x00008610
        /*0a30*/ 	.word	0x00000000
        /*0a34*/ 	.word	0x00000140
        /*0a38*/ 	.short	0x010a
        /*0a3a*/ 	.byte	0xff
	.zero		1


	//   ....[147]....
        /*0a3c*/ 	.word	0x00008740
        /*0a40*/ 	.word	0x00000000
        /*0a44*/ 	.word	0x00000000
        /*0a48*/ 	.short	0x0101
        /*0a4a*/ 	.byte	0xff
	.zero		1


	//   ....[148]....
        /*0a4c*/ 	.word	0x000092e0
        /*0a50*/ 	.word	0x00000000
        /*0a54*/ 	.word	0x00000140
        /*0a58*/ 	.short	0x010a
        /*0a5a*/ 	.byte	0xff
	.zero		1


	//   ....[149]....
        /*0a5c*/ 	.word	0x00009390
        /*0a60*/ 	.word	0x00000000
        /*0a64*/ 	.word	0x00000140
        /*0a68*/ 	.short	0x010a
        /*0a6a*/ 	.byte	0xff
	.zero		1


	//   ....[150]....
        /*0a6c*/ 	.word	0x000094b0
        /*0a70*/ 	.word	0x00000000
        /*0a74*/ 	.word	0x00000000
        /*0a78*/ 	.short	0x0101
        /*0a7a*/ 	.byte	0xff
	.zero		1


	//   ....[151]....
        /*0a7c*/ 	.word	0x000098c0
        /*0a80*/ 	.word	0x000000ff
        /*0a84*/ 	.word	0x00000000
        /*0a88*/ 	.short	0x0101
        /*0a8a*/ 	.byte	0x04
	.zero		1


	//   ....[152]....
        /*0a8c*/ 	.word	0x0000a1c0
        /*0a90*/ 	.word	0x00000000
        /*0a94*/ 	.word	0x00000200
        /*0a98*/ 	.short	0x010a
        /*0a9a*/ 	.byte	0xff
	.zero		1


	//   ....[153]....
        /*0a9c*/ 	.word	0x0000a220
        /*0aa0*/ 	.word	0x00000000
        /*0aa4*/ 	.word	0x000000a0
        /*0aa8*/ 	.short	0x010a
        /*0aaa*/ 	.byte	0xff
	.zero		1


	//   ....[154]....
        /*0aac*/ 	.word	0x0000a280
        /*0ab0*/ 	.word	0x00000000
        /*0ab4*/ 	.word	0x000000a0
        /*0ab8*/ 	.short	0x010a
        /*0aba*/ 	.byte	0xff
	.zero		1


	//   ....[155]....
        /*0abc*/ 	.word	0x0000a2d0
        /*0ac0*/ 	.word	0x00000003
        /*0ac4*/ 	.word	0x00000190
        /*0ac8*/ 	.short	0x010a
        /*0aca*/ 	.byte	0xff
	.zero		1


	//   ....[156]....
        /*0acc*/ 	.word	0x0000a330
        /*0ad0*/ 	.word	0x00000000
        /*0ad4*/ 	.word	0x00000000
        /*0ad8*/ 	.short	0x010a
        /*0ada*/ 	.byte	0xff
	.zero		1


	//   ....[157]....
        /*0adc*/ 	.word	0x0000a390
        /*0ae0*/ 	.word	0x00000000
        /*0ae4*/ 	.word	0x00000000
        /*0ae8*/ 	.short	0x010a
        /*0aea*/ 	.byte	0xff
	.zero		1


	//   ....[158]....
        /*0aec*/ 	.word	0x0000a3f0
        /*0af0*/ 	.word	0x00000000
        /*0af4*/ 	.word	0x00000000
        /*0af8*/ 	.short	0x010a
        /*0afa*/ 	.byte	0xff
	.zero		1


	//   ....[159]....
        /*0afc*/ 	.word	0x0000a450
        /*0b00*/ 	.word	0x00000000
        /*0b04*/ 	.word	0x00000000
        /*0b08*/ 	.short	0x010a
        /*0b0a*/ 	.byte	0xff
	.zero		1


	//   ....[160]....
        /*0b0c*/ 	.word	0x0000a4b0
        /*0b10*/ 	.word	0x00000000
        /*0b14*/ 	.word	0x00000000
        /*0b18*/ 	.short	0x010a
        /*0b1a*/ 	.byte	0xff
	.zero		1


	//   ....[161]....
        /*0b1c*/ 	.word	0x0000a510
        /*0b20*/ 	.word	0x00000000
        /*0b24*/ 	.word	0x00000000
        /*0b28*/ 	.short	0x010a
        /*0b2a*/ 	.byte	0xff
	.zero		1


	//   ....[162]....
        /*0b2c*/ 	.word	0x0000a570
        /*0b30*/ 	.word	0x00000000
        /*0b34*/ 	.word	0x00000000
        /*0b38*/ 	.short	0x010a
        /*0b3a*/ 	.byte	0xff
	.zero		1


	//   ....[163]....
        /*0b3c*/ 	.word	0x0000a5d0
        /*0b40*/ 	.word	0x00000000
        /*0b44*/ 	.word	0x00000000
        /*0b48*/ 	.short	0x010a
        /*0b4a*/ 	.byte	0xff
	.zero		1


	//   ....[164]....
        /*0b4c*/ 	.word	0x0000a630
        /*0b50*/ 	.word	0x00000000
        /*0b54*/ 	.word	0x00000000
        /*0b58*/ 	.short	0x010a
        /*0b5a*/ 	.byte	0xff
	.zero		1


	//   ....[165]....
        /*0b5c*/ 	.word	0x0000a690
        /*0b60*/ 	.word	0x00000000
        /*0b64*/ 	.word	0x00000000
        /*0b68*/ 	.short	0x010a
        /*0b6a*/ 	.byte	0xff
	.zero		1


	//   ....[166]....
        /*0b6c*/ 	.word	0x0000a6f0
        /*0b70*/ 	.word	0x00000000
        /*0b74*/ 	.word	0x00000000
        /*0b78*/ 	.short	0x010a
        /*0b7a*/ 	.byte	0xff
	.zero		1


	//   ....[167]....
        /*0b7c*/ 	.word	0x0000a750
        /*0b80*/ 	.word	0x00000000
        /*0b84*/ 	.word	0x00000000
        /*0b88*/ 	.short	0x010a
        /*0b8a*/ 	.byte	0xff
	.zero		1


	//   ....[168]....
        /*0b8c*/ 	.word	0x0000a7b0
        /*0b90*/ 	.word	0x00000000
        /*0b94*/ 	.word	0x00000000
        /*0b98*/ 	.short	0x010a
        /*0b9a*/ 	.byte	0xff
	.zero		1


	//   ....[169]....
        /*0b9c*/ 	.word	0x0000a810
        /*0ba0*/ 	.word	0x00000000
        /*0ba4*/ 	.word	0x00000000
        /*0ba8*/ 	.short	0x010a
        /*0baa*/ 	.byte	0xff
	.zero		1


	//   ....[170]....
        /*0bac*/ 	.word	0x0000a870
        /*0bb0*/ 	.word	0x00000000
        /*0bb4*/ 	.word	0x00000000
        /*0bb8*/ 	.short	0x010a
        /*0bba*/ 	.byte	0xff
	.zero		1


	//   ....[171]....
        /*0bbc*/ 	.word	0x0000a8d0
        /*0bc0*/ 	.word	0x00000000
        /*0bc4*/ 	.word	0x00000000
        /*0bc8*/ 	.short	0x010a
        /*0bca*/ 	.byte	0xff
	.zero		1


	//   ....[172]....
        /*0bcc*/ 	.word	0x0000a930
        /*0bd0*/ 	.word	0x00000000
        /*0bd4*/ 	.word	0x00000000
        /*0bd8*/ 	.short	0x010a
        /*0bda*/ 	.byte	0xff
	.zero		1


	//   ....[173]....
        /*0bdc*/ 	.word	0x0000a990
        /*0be0*/ 	.word	0x00000000
        /*0be4*/ 	.word	0x00000000
        /*0be8*/ 	.short	0x010a
        /*0bea*/ 	.byte	0xff
	.zero		1


	//   ....[174]....
        /*0bec*/ 	.word	0x0000a9f0
        /*0bf0*/ 	.word	0x00000000
        /*0bf4*/ 	.word	0x00000000
        /*0bf8*/ 	.short	0x010a
        /*0bfa*/ 	.byte	0xff
	.zero		1


	//   ....[175]....
        /*0bfc*/ 	.word	0x0000aa40
        /*0c00*/ 	.word	0x00000002
        /*0c04*/ 	.word	0x000001f0
        /*0c08*/ 	.short	0x010a
        /*0c0a*/ 	.byte	0xff
	.zero		1


	//   ....[176]....
        /*0c0c*/ 	.word	0x0000aaa0
        /*0c10*/ 	.word	0x00000002
        /*0c14*/ 	.word	0x000001a0
        /*0c18*/ 	.short	0x010a
        /*0c1a*/ 	.byte	0xff
	.zero		1


	//   ....[177]....
        /*0c1c*/ 	.word	0x0000aaf0
        /*0c20*/ 	.word	0x00000002
        /*0c24*/ 	.word	0x00000190
        /*0c28*/ 	.short	0x010a
        /*0c2a*/ 	.byte	0xff
	.zero		1


	//   ....[178]....
        /*0c2c*/ 	.word	0x0000ab50
        /*0c30*/ 	.word	0x00000000
        /*0c34*/ 	.word	0x000001a0
        /*0c38*/ 	.short	0x010a
        /*0c3a*/ 	.byte	0xff
	.zero		1


	//   ....[179]....
        /*0c3c*/ 	.word	0x0000aba0
        /*0c40*/ 	.word	0x00000000
        /*0c44*/ 	.word	0x00000190
        /*0c48*/ 	.short	0x010a
        /*0c4a*/ 	.byte	0xff
	.zero		1


	//   ....[180]....
        /*0c4c*/ 	.word	0x0000ac00
        /*0c50*/ 	.word	0x00000002
        /*0c54*/ 	.word	0x000001d0
        /*0c58*/ 	.short	0x010a
        /*0c5a*/ 	.byte	0xff
	.zero		1


	//   ....[181]....
        /*0c5c*/ 	.word	0x0000ac60
        /*0c60*/ 	.word	0x00000000
        /*0c64*/ 	.word	0x00000000
        /*0c68*/ 	.short	0x010a
        /*0c6a*/ 	.byte	0xff
	.zero		1


	//   ....[182]....
        /*0c6c*/ 	.word	0x0000acc0
        /*0c70*/ 	.word	0x00000000
        /*0c74*/ 	.word	0x00000000
        /*0c78*/ 	.short	0x010a
        /*0c7a*/ 	.byte	0xff
	.zero		1


	//   ....[183]....
        /*0c7c*/ 	.word	0x0000ad20
        /*0c80*/ 	.word	0x00000000
        /*0c84*/ 	.word	0x00000000
        /*0c88*/ 	.short	0x010a
        /*0c8a*/ 	.byte	0xff
	.zero		1


	//   ....[184]....
        /*0c8c*/ 	.word	0x0000ad80
        /*0c90*/ 	.word	0x00000000
        /*0c94*/ 	.word	0x00000000
        /*0c98*/ 	.short	0x010a
        /*0c9a*/ 	.byte	0xff
	.zero		1


	//   ....[185]....
        /*0c9c*/ 	.word	0x0000ade0
        /*0ca0*/ 	.word	0x00000000
        /*0ca4*/ 	.word	0x00000000
        /*0ca8*/ 	.short	0x010a
        /*0caa*/ 	.byte	0xff
	.zero		1


	//   ....[186]....
        /*0cac*/ 	.word	0x0000ae30
        /*0cb0*/ 	.word	0x00000008
        /*0cb4*/ 	.word	0x00000190
        /*0cb8*/ 	.short	0x010a
        /*0cba*/ 	.byte	0xff
	.zero		1


	//   ....[187]....
        /*0cbc*/ 	.word	0x0000ae90
        /*0cc0*/ 	.word	0x00000000
        /*0cc4*/ 	.word	0x00000188
        /*0cc8*/ 	.short	0x010a
        /*0cca*/ 	.byte	0xff
	.zero		1


	//   ....[188]....
        /*0ccc*/ 	.word	0x0000aef0
        /*0cd0*/ 	.word	0x00000000
        /*0cd4*/ 	.word	0x00000160
        /*0cd8*/ 	.short	0x010a
        /*0cda*/ 	.byte	0xff
	.zero		1


	//   ....[189]....
        /*0cdc*/ 	.word	0x0000af50
        /*0ce0*/ 	.word	0x00000000
        /*0ce4*/ 	.word	0x00000168
        /*0ce8*/ 	.short	0x010a
        /*0cea*/ 	.byte	0xff
	.zero		1


	//   ....[190]....
        /*0cec*/ 	.word	0x0000afb0
        /*0cf0*/ 	.word	0x00000000
        /*0cf4*/ 	.word	0x00000170
        /*0cf8*/ 	.short	0x010a
        /*0cfa*/ 	.byte	0xff
	.zero		1


	//   ....[191]....
        /*0cfc*/ 	.word	0x0000b010
        /*0d00*/ 	.word	0x00000000
        /*0d04*/ 	.word	0x00000178
        /*0d08*/ 	.short	0x010a
        /*0d0a*/ 	.byte	0xff
	.zero		1


	//   ....[192]....
        /*0d0c*/ 	.word	0x0000b070
        /*0d10*/ 	.word	0x00000000
        /*0d14*/ 	.word	0x00000160
        /*0d18*/ 	.short	0x010a
        /*0d1a*/ 	.byte	0xff
	.zero		1


	//   ....[193]....
        /*0d1c*/ 	.word	0x0000b0d0
        /*0d20*/ 	.word	0x00000000
        /*0d24*/ 	.word	0x00000168
        /*0d28*/ 	.short	0x010a
        /*0d2a*/ 	.byte	0xff
	.zero		1


	//   ....[194]....
        /*0d2c*/ 	.word	0x0000b130
        /*0d30*/ 	.word	0x00000000
        /*0d34*/ 	.word	0x00000170
        /*0d38*/ 	.short	0x010a
        /*0d3a*/ 	.byte	0xff
	.zero		1


	//   ....[195]....
        /*0d3c*/ 	.word	0x0000b180
        /*0d40*/ 	.word	0x00000003
        /*0d44*/ 	.word	0x00000190
        /*0d48*/ 	.short	0x010a
        /*0d4a*/ 	.byte	0xff
	.zero		1


	//   ....[196]....
        /*0d4c*/ 	.word	0x0000b1d0
        /*0d50*/ 	.word	0x00000002
        /*0d54*/ 	.word	0x00000140
        /*0d58*/ 	.short	0x010a
        /*0d5a*/ 	.byte	0xff
	.zero		1


	//   ....[197]....
        /*0d5c*/ 	.word	0x0000b220
        /*0d60*/ 	.word	0x00000034
        /*0d64*/ 	.word	0x000001b0
        /*0d68*/ 	.short	0x010a
        /*0d6a*/ 	.byte	0xff
	.zero		1


	//   ....[198]....
        /*0d6c*/ 	.word	0x0000b270
        /*0d70*/ 	.word	0x00000000
        /*0d74*/ 	.word	0x00000140
        /*0d78*/ 	.short	0x010a
        /*0d7a*/ 	.byte	0xff
	.zero		1


	//   ....[199]....
        /*0d7c*/ 	.word	0x0000b2c0
        /*0d80*/ 	.word	0x00000000
        /*0d84*/ 	.word	0x00000140
        /*0d88*/ 	.short	0x010a
        /*0d8a*/ 	.byte	0xff
	.zero		1


	//   ....[200]....
        /*0d8c*/ 	.word	0x0000b310
        /*0d90*/ 	.word	0x00000000
        /*0d94*/ 	.word	0x00000140
        /*0d98*/ 	.short	0x010a
        /*0d9a*/ 	.byte	0xff
	.zero		1


	//----- nvinfo : EIATTR_NUM_MBARRIERS
	.align		4
.L_48:
        /*0d9c*/ 	.byte	0x03, 0x38
        /*0d9e*/ 	.short	0x0042


	//----- nvinfo : EIATTR_EXIT_INSTR_OFFSETS
	.align		4
        /*0da0*/ 	.byte	0x04, 0x1c
        /*0da2*/ 	.short	(.L_50 - .L_49)


	//   ....[0]....
.L_49:
        /*0da4*/ 	.word	0x00003450


	//   ....[1]....
        /*0da8*/ 	.word	0x00003940


	//   ....[2]....
        /*0dac*/ 	.word	0x000039a0


	//   ....[3]....
        /*0db0*/ 	.word	0x000047c0


	//   ....[4]....
        /*0db4*/ 	.word	0x000059e0


	//   ....[5]....
        /*0db8*/ 	.word	0x00005a20


	//   ....[6]....
        /*0dbc*/ 	.word	0x0000a1b0


	//----- nvinfo : EIATTR_MAX_THREADS
	.align		4
.L_50:
        /*0dc0*/ 	.byte	0x04, 0x05
        /*0dc2*/ 	.short	(.L_52 - .L_51)
.L_51:
        /*0dc4*/ 	.word	0x00000100
        /*0dc8*/ 	.word	0x00000001
        /*0dcc*/ 	.word	0x00000001


	//----- nvinfo : EIATTR_CRS_STACK_SIZE
	.align		4
.L_52:
        /*0dd0*/ 	.byte	0x04, 0x1e
        /*0dd2*/ 	.short	(.L_54 - .L_53)
.L_53:
        /*0dd4*/ 	.word	0x00000000


	//----- nvinfo : EIATTR_CBANK_PARAM_SIZE
	.align		4
.L_54:
        /*0dd8*/ 	.byte	0x03, 0x19
        /*0dda*/ 	.short	0x0800


	//----- nvinfo : EIATTR_PARAM_CBANK
	.align		4
        /*0ddc*/ 	.byte	0x04, 0x0a
        /*0dde*/ 	.short	(.L_56 - .L_55)
	.align		4
.L_55:
        /*0de0*/ 	.word	index@(.nv.constant0._ZN7cutlass13device_kernelINS_4gemm6kernel13GemmUniversalIN4cute5tupleIJiiiiEEENS1_10collective13CollectiveMmaINS1_35MainloopSm100TmaUmmaWarpSpecializedILi20ELi2ELi4ENS5_IJNS4_1CILi2EEENSA_ILi1EEESC_EEEEENS5_IJNSA_ILi64EEENSA_ILi256EEENSA_ILi32EEEEEEaNS5_IJlSC_lEEEaSJ_NS4_8TiledMMAINS4_8MMA_AtomIJNS4_15SM100_MMA_S8_SSIaaiLi64ELi256ELNS4_4UMMA5MajorE0ELSO_0ELNSN_8SaturateE0EEEEEENS4_6LayoutINS5_IJSC_SC_SC_EEENS5_IJNSA_ILi0EEESU_SU_EEEEENS5_IJNS4_10UnderscoreESX_SX_EEEEENS4_13SM90_TMA_LOADENS4_14ComposedLayoutINS4_7SwizzleILi1ELi4ELi3EEENS4_18smem_ptr_flag_bitsILi8EEENSS_INS5_IJNSA_ILi8EEESH_EEENS5_IJSH_SC_EEEEEEEvNS4_8identityENS4_23SM90_TMA_LOAD_MULTICASTES1A_vS1B_EENS_8epilogue10collective18CollectiveEpilogueINS1E_23Sm100TmaWarpSpecializedILi4ELi2ELi32ELb0ELb0EEEJSI_NS5_IJNSS_ISF_SC_EES1J_EEEaSJ_aSJ_NS1E_6fusion15FusionCallbacksIS1I_NS1L_17LinearCombinationIaiaiLNS_15FloatRoundStyleE2EEESI_S1K_JEEENS4_5SM1004TMEM4LOAD26SM100_TMEM_LOAD_16dp32b32xES10_NS11_INS12_ILi2ELi4ELi3EEES15_NSS_INS5_IJS16_SF_EEENS5_IJSF_SC_EEEEEEENS4_39AutoVectorizingCopyWithAssumedAlignmentILi128EEENS4_14SM90_TMA_STOREES1Z_S21_S21_EEEvvEEEEvNT_6ParamsE)
        /*0de4*/ 	.short	0x0380
        /*0de6*/ 	.short	0x0800


	//----- nvinfo : EIATTR_SW_WAR
	.align		4
.L_56:
        /*0de8*/ 	.byte	0x04, 0x36
        /*0dea*/ 	.short	(.L_58 - .L_57)
.L_57:
        /*0dec*/ 	.word	0x00000008
.L_58:


//--------------------- .nv.callgraph             --------------------------
	.section	.nv.callgraph,"",@"SHT_CUDA_CALLGRAPH"
	.align	4
	.sectionentsize	8
	.align		4
        /*0000*/ 	.word	0x00000000
	.align		4
        /*0004*/ 	.word	0xffffffff
	.align		4
        /*0008*/ 	.word	index@(_ZN7cutlass13device_kernelINS_4gemm6kernel13GemmUniversalIN4cute5tupleIJiiiiEEENS1_10collective13CollectiveMmaINS1_35MainloopSm100TmaUmmaWarpSpecializedILi20ELi2ELi4ENS5_IJNS4_1CILi2EEENSA_ILi1EEESC_EEEEENS5_IJNSA_ILi64EEENSA_ILi256EEENSA_ILi32EEEEEEaNS5_IJlSC_lEEEaSJ_NS4_8TiledMMAINS4_8MMA_AtomIJNS4_15SM100_MMA_S8_SSIaaiLi64ELi256ELNS4_4UMMA5MajorE0ELSO_0ELNSN_8SaturateE0EEEEEENS4_6LayoutINS5_IJSC_SC_SC_EEENS5_IJNSA_ILi0EEESU_SU_EEEEENS5_IJNS4_10UnderscoreESX_SX_EEEEENS4_13SM90_TMA_LOADENS4_14ComposedLayoutINS4_7SwizzleILi1ELi4ELi3EEENS4_18smem_ptr_flag_bitsILi8EEENSS_INS5_IJNSA_ILi8EEESH_EEENS5_IJSH_SC_EEEEEEEvNS4_8identityENS4_23SM90_TMA_LOAD_MULTICASTES1A_vS1B_EENS_8epilogue10collective18CollectiveEpilogueINS1E_23Sm100TmaWarpSpecializedILi4ELi2ELi32ELb0ELb0EEEJSI_NS5_IJNSS_ISF_SC_EES1J_EEEaSJ_aSJ_NS1E_6fusion15FusionCallbacksIS1I_NS1L_17LinearCombinationIaiaiLNS_15FloatRoundStyleE2EEESI_S1K_JEEENS4_5SM1004TMEM4LOAD26SM100_TMEM_LOAD_16dp32b32xES10_NS11_INS12_ILi2ELi4ELi3EEES15_NSS_INS5_IJS16_SF_EEENS5_IJSF_SC_EEEEEEENS4_39AutoVectorizingCopyWithAssumedAlignmentILi128EEENS4_14SM90_TMA_STOREES1Z_S21_S21_EEEvvEEEEvNT_6ParamsE)
	.align		4
        /*000c*/ 	.word	index@(__assertfail)
	.align		4
        /*0010*/ 	.word	0x00000000
	.align		4
        /*0014*/ 	.word	0xfffffffe
	.align		4
        /*0018*/ 	.word	0x00000000
	.align		4
        /*001c*/ 	.word	0xfffffffd
	.align		4
        /*0020*/ 	.word	0x00000000
	.align		4
        /*0024*/ 	.word	0xfffffffc


//--------------------- .nv.constant4             --------------------------
	.section	.nv.constant4,"a",@progbits
	.align	8
	.align		8
.nv.constant4:
        /*0000*/ 	.dword	__assertfail
	.align		8
        /*0008*/ 	.dword	__unnamed_1
	.align		8
        /*0010*/ 	.dword	__unnamed_2
	.align		8
        /*0018*/ 	.dword	__unnamed_3
	.align		8
        /*0020*/ 	.dword	_ZN40_INTERNAL_8cfaaec0_4_k_cu_4fc19d61_101864cuda3std3__45__cpo5beginE
	.align		8
        /*0028*/ 	.dword	_ZN40_INTERNAL_8cfaaec0_4_k_cu_4fc19d61_101864cuda3std3__45__cpo3endE
	.align		8
        /*0030*/ 	.dword	_ZN40_INTERNAL_8cfaaec0_4_k_cu_4fc19d61_101864cuda3std3__45__cpo6cbeginE
	.align		8
        /*0038*/ 	.dword	_ZN40_INTERNAL_8cfaaec0_4_k_cu_4fc19d61_101864cuda3std3__45__cpo4cendE
	.align		8
        /*0040*/ 	.dword	_ZN40_INTERNAL_8cfaaec0_4_k_cu_4fc19d61_101864cuda3std3__442_GLOBAL__N__8cfaaec0_4_k_cu_4fc19d61_101866ignoreE
	.align		8
        /*0048*/ 	.dword	_ZN40_INTERNAL_8cfaaec0_4_k_cu_4fc19d61_101864cuda3std3__419piecewise_constructE
	.align		8
        /*0050*/ 	.dword	_ZN40_INTERNAL_8cfaaec0_4_k_cu_4fc19d61_101864cuda3std3__48in_placeE
	.align		8
        /*0058*/ 	.dword	_ZN40_INTERNAL_8cfaaec0_4_k_cu_4fc19d61_101864cuda3std6ranges3__45__cpo4swapE
	.align		8
        /*0060*/ 	.dword	_ZN40_INTERNAL_8cfaaec0_4_k_cu_4fc19d61_101864cuda3std6ranges3__45__cpo9iter_moveE
	.align		8
        /*0068*/ 	.dword	_ZN40_INTERNAL_8cfaaec0_4_k_cu_4fc19d61_101864cute7productE
	.align		8
        /*0070*/ 	.dword	_ZN40_INTERNAL_8cfaaec0_4_k_cu_4fc19d61_101864cute1_E
	.align		8
        /*0078*/ 	.dword	$str$25
	.align		8
        /*0080*/ 	.dword	$str$26
	.align		8
        /*0088*/ 	.dword	$str$27
	.align		8
        /*0090*/ 	.dword	$str$28


//--------------------- .text._ZN7cutlass13device_kernelINS_4gemm6kernel13GemmUniversalIN4cute5tupleIJiiiiEEENS1_10collective13CollectiveMmaINS1_35MainloopSm100TmaUmmaWarpSpecializedILi20ELi2ELi4ENS5_IJNS4_1CILi2EEENSA_ILi1EEESC_EEEEENS5_IJNSA_ILi64EEENSA_ILi256EEENSA_ILi32EEEEEEaNS5_IJlSC_lEEEaSJ_NS4_8TiledMMAINS4_8MMA_AtomIJNS4_15SM100_MMA_S8_SSIaaiLi64ELi256ELNS4_4UMMA5MajorE0ELSO_0ELNSN_8SaturateE0EEEEEENS4_6LayoutINS5_IJSC_SC_SC_EEENS5_IJNSA_ILi0EEESU_SU_EEEEENS5_IJNS4_10UnderscoreESX_SX_EEEEENS4_13SM90_TMA_LOADENS4_14ComposedLayoutINS4_7SwizzleILi1ELi4ELi3EEENS4_18smem_ptr_flag_bitsILi8EEENSS_INS5_IJNSA_ILi8EEESH_EEENS5_IJSH_SC_EEEEEEEvNS4_8identityENS4_23SM90_TMA_LOAD_MULTICASTES1A_vS1B_EENS_8epilogue10collective18CollectiveEpilogueINS1E_23Sm100TmaWarpSpecializedILi4ELi2ELi32ELb0ELb0EEEJSI_NS5_IJNSS_ISF_SC_EES1J_EEEaSJ_aSJ_NS1E_6fusion15FusionCallbacksIS1I_NS1L_17LinearCombinationIaiaiLNS_15FloatRoundStyleE2EEESI_S1K_JEEENS4_5SM1004TMEM4LOAD26SM100_TMEM_LOAD_16dp32b32xES10_NS11_INS12_ILi2ELi4ELi3EEES15_NSS_INS5_IJS16_SF_EEENS5_IJSF_SC_EEEEEEENS4_39AutoVectorizingCopyWithAssumedAlignmentILi128EEENS4_14SM90_TMA_STOREES1Z_S21_S21_EEEvvEEEEvNT_6ParamsE --------------------------
	.section	.text._ZN7cutlass13device_kernelINS_4gemm6kernel13GemmUniversalIN4cute5tupleIJiiiiEEENS1_10collective13CollectiveMmaINS1_35MainloopSm100TmaUmmaWarpSpecializedILi20ELi2ELi4ENS5_IJNS4_1CILi2EEENSA_ILi1EEESC_EEEEENS5_IJNSA_ILi64EEENSA_ILi256EEENSA_ILi32EEEEEEaNS5_IJlSC_lEEEaSJ_NS4_8TiledMMAINS4_8MMA_AtomIJNS4_15SM100_MMA_S8_SSIaaiLi64ELi256ELNS4_4UMMA5MajorE0ELSO_0ELNSN_8SaturateE0EEEEEENS4_6LayoutINS5_IJSC_SC_SC_EEENS5_IJNSA_ILi0EEESU_SU_EEEEENS5_IJNS4_10UnderscoreESX_SX_EEEEENS4_13SM90_TMA_LOADENS4_14ComposedLayoutINS4_7SwizzleILi1ELi4ELi3EEENS4_18smem_ptr_flag_bitsILi8EEENSS_INS5_IJNSA_ILi8EEESH_EEENS5_IJSH_SC_EEEEEEEvNS4_8identityENS4_23SM90_TMA_LOAD_MULTICASTES1A_vS1B_EENS_8epilogue10collective18CollectiveEpilogueINS1E_23Sm100TmaWarpSpecializedILi4ELi2ELi32ELb0ELb0EEEJSI_NS5_IJNSS_ISF_SC_EES1J_EEEaSJ_aSJ_NS1E_6fusion15FusionCallbacksIS1I_NS1L_17LinearCombinationIaiaiLNS_15FloatRoundStyleE2EEESI_S1K_JEEENS4_5SM1004TMEM4LOAD26SM100_TMEM_LOAD_16dp32b32xES10_NS11_INS12_ILi2ELi4ELi3EEES15_NSS_INS5_IJS16_SF_EEENS5_IJSF_SC_EEEEEEENS4_39AutoVectorizingCopyWithAssumedAlignmentILi128EEENS4_14SM90_TMA_STOREES1Z_S21_S21_EEEvvEEEEvNT_6ParamsE,"ax",@progbits
	.align	128
.text._ZN7cutlass13device_kernelINS_4gemm6kernel13GemmUniversalIN4cute5tupleIJiiiiEEENS1_10collective13CollectiveMmaINS1_35MainloopSm100TmaUmmaWarpSpecializedILi20ELi2ELi4ENS5_IJNS4_1CILi2EEENSA_ILi1EEESC_EEEEENS5_IJNSA_ILi64EEENSA_ILi256EEENSA_ILi32EEEEEEaNS5_IJlSC_lEEEaSJ_NS4_8TiledMMAINS4_8MMA_AtomIJNS4_15SM100_MMA_S8_SSIaaiLi64ELi256ELNS4_4UMMA5MajorE0ELSO_0ELNSN_8SaturateE0EEEEEENS4_6LayoutINS5_IJSC_SC_SC_EEENS5_IJNSA_ILi0EEESU_SU_EEEEENS5_IJNS4_10UnderscoreESX_SX_EEEEENS4_13SM90_TMA_LOADENS4_14ComposedLayoutINS4_7SwizzleILi1ELi4ELi3EEENS4_18smem_ptr_flag_bitsILi8EEENSS_INS5_IJNSA_ILi8EEESH_EEENS5_IJSH_SC_EEEEEEEvNS4_8identityENS4_23SM90_TMA_LOAD_MULTICASTES1A_vS1B_EENS_8epilogue10collective18CollectiveEpilogueINS1E_23Sm100TmaWarpSpecializedILi4ELi2ELi32ELb0ELb0EEEJSI_NS5_IJNSS_ISF_SC_EES1J_EEEaSJ_aSJ_NS1E_6fusion15FusionCallbacksIS1I_NS1L_17LinearCombinationIaiaiLNS_15FloatRoundStyleE2EEESI_S1K_JEEENS4_5SM1004TMEM4LOAD26SM100_TMEM_LOAD_16dp32b32xES10_NS11_INS12_ILi2ELi4ELi3EEES15_NSS_INS5_IJS16_SF_EEENS5_IJSF_SC_EEEEEEENS4_39AutoVectorizingCopyWithAssumedAlignmentILi128EEENS4_14SM90_TMA_STOREES1Z_S21_S21_EEEvvEEEEvNT_6ParamsE:
        .type           _ZN7cutlass13device_kernelINS_4gemm6kernel13GemmUniversalIN4cute5tupleIJiiiiEEENS1_10collective13CollectiveMmaINS1_35MainloopSm100TmaUmmaWarpSpecializedILi20ELi2ELi4ENS5_IJNS4_1CILi2EEENSA_ILi1EEESC_EEEEENS5_IJNSA_ILi64EEENSA_ILi256EEENSA_ILi32EEEEEEaNS5_IJlSC_lEEEaSJ_NS4_8TiledMMAINS4_8MMA_AtomIJNS4_15SM100_MMA_S8_SSIaaiLi64ELi256ELNS4_4UMMA5MajorE0ELSO_0ELNSN_8SaturateE0EEEEEENS4_6LayoutINS5_IJSC_SC_SC_EEENS5_IJNSA_ILi0EEESU_SU_EEEEENS5_IJNS4_10UnderscoreESX_SX_EEEEENS4_13SM90_TMA_LOADENS4_14ComposedLayoutINS4_7SwizzleILi1ELi4ELi3EEENS4_18smem_ptr_flag_bitsILi8EEENSS_INS5_IJNSA_ILi8EEESH_EEENS5_IJSH_SC_EEEEEEEvNS4_8identityENS4_23SM90_TMA_LOAD_MULTICASTES1A_vS1B_EENS_8epilogue10collective18CollectiveEpilogueINS1E_23Sm100TmaWarpSpecializedILi4ELi2ELi32ELb0ELb0EEEJSI_NS5_IJNSS_ISF_SC_EES1J_EEEaSJ_aSJ_NS1E_6fusion15FusionCallbacksIS1I_NS1L_17LinearCombinationIaiaiLNS_15FloatRoundStyleE2EEESI_S1K_JEEENS4_5SM1004TMEM4LOAD26SM100_TMEM_LOAD_16dp32b32xES10_NS11_INS12_ILi2ELi4ELi3EEES15_NSS_INS5_IJS16_SF_EEENS5_IJSF_SC_EEEEEEENS4_39AutoVectorizingCopyWithAssumedAlignmentILi128EEENS4_14SM90_TMA_STOREES1Z_S21_S21_EEEvvEEEEvNT_6ParamsE,@function
        .size           _ZN7cutlass13device_kernelINS_4gemm6kernel13GemmUniversalIN4cute5tupleIJiiiiEEENS1_10collective13CollectiveMmaINS1_35MainloopSm100TmaUmmaWarpSpecializedILi20ELi2ELi4ENS5_IJNS4_1CILi2EEENSA_ILi1EEESC_EEEEENS5_IJNSA_ILi64EEENSA_ILi256EEENSA_ILi32EEEEEEaNS5_IJlSC_lEEEaSJ_NS4_8TiledMMAINS4_8MMA_AtomIJNS4_15SM100_MMA_S8_SSIaaiLi64ELi256ELNS4_4UMMA5MajorE0ELSO_0ELNSN_8SaturateE0EEEEEENS4_6LayoutINS5_IJSC_SC_SC_EEENS5_IJNSA_ILi0EEESU_SU_EEEEENS5_IJNS4_10UnderscoreESX_SX_EEEEENS4_13SM90_TMA_LOADENS4_14ComposedLayoutINS4_7SwizzleILi1ELi4ELi3EEENS4_18smem_ptr_flag_bitsILi8EEENSS_INS5_IJNSA_ILi8EEESH_EEENS5_IJSH_SC_EEEEEEEvNS4_8identityENS4_23SM90_TMA_LOAD_MULTICASTES1A_vS1B_EENS_8epilogue10collective18CollectiveEpilogueINS1E_23Sm100TmaWarpSpecializedILi4ELi2ELi32ELb0ELb0EEEJSI_NS5_IJNSS_ISF_SC_EES1J_EEEaSJ_aSJ_NS1E_6fusion15FusionCallbacksIS1I_NS1L_17LinearCombinationIaiaiLNS_15FloatRoundStyleE2EEESI_S1K_JEEENS4_5SM1004TMEM4LOAD26SM100_TMEM_LOAD_16dp32b32xES10_NS11_INS12_ILi2ELi4ELi3EEES15_NSS_INS5_IJS16_SF_EEENS5_IJSF_SC_EEEEEEENS4_39AutoVectorizingCopyWithAssumedAlignmentILi128EEENS4_14SM90_TMA_STOREES1Z_S21_S21_EEEvvEEEEvNT_6ParamsE,(.L_x_226 - _ZN7cutlass13device_kernelINS_4gemm6kernel13GemmUniversalIN4cute5tupleIJiiiiEEENS1_10collective13CollectiveMmaINS1_35MainloopSm100TmaUmmaWarpSpecializedILi20ELi2ELi4ENS5_IJNS4_1CILi2EEENSA_ILi1EEESC_EEEEENS5_IJNSA_ILi64EEENSA_ILi256EEENSA_ILi32EEEEEEaNS5_IJlSC_lEEEaSJ_NS4_8TiledMMAINS4_8MMA_AtomIJNS4_15SM100_MMA_S8_SSIaaiLi64ELi256ELNS4_4UMMA5MajorE0ELSO_0ELNSN_8SaturateE0EEEEEENS4_6LayoutINS5_IJSC_SC_SC_EEENS5_IJNSA_ILi0EEESU_SU_EEEEENS5_IJNS4_10UnderscoreESX_SX_EEEEENS4_13SM90_TMA_LOADENS4_14ComposedLayoutINS4_7SwizzleILi1ELi4ELi3EEENS4_18smem_ptr_flag_bitsILi8EEENSS_INS5_IJNSA_ILi8EEESH_EEENS5_IJSH_SC_EEEEEEEvNS4_8identityENS4_23SM90_TMA_LOAD_MULTICASTES1A_vS1B_EENS_8epilogue10collective18CollectiveEpilogueINS1E_23Sm100TmaWarpSpecializedILi4ELi2ELi32ELb0ELb0EEEJSI_NS5_IJNSS_ISF_SC_EES1J_EEEaSJ_aSJ_NS1E_6fusion15FusionCallbacksIS1I_NS1L_17LinearCombinationIaiaiLNS_15FloatRoundStyleE2EEESI_S1K_JEEENS4_5SM1004TMEM4LOAD26SM100_TMEM_LOAD_16dp32b32xES10_NS11_INS12_ILi2ELi4ELi3EEES15_NSS_INS5_IJS16_SF_EEENS5_IJSF_SC_EEEEEEENS4_39AutoVectorizingCopyWithAssumedAlignmentILi128EEENS4_14SM90_TMA_STOREES1Z_S21_S21_EEEvvEEEEvNT_6ParamsE)
        .other          _ZN7cutlass13device_kernelINS_4gemm6kernel13GemmUniversalIN4cute5tupleIJiiiiEEENS1_10collective13CollectiveMmaINS1_35MainloopSm100TmaUmmaWarpSpecializedILi20ELi2ELi4ENS5_IJNS4_1CILi2EEENSA_ILi1EEESC_EEEEENS5_IJNSA_ILi64EEENSA_ILi256EEENSA_ILi32EEEEEEaNS5_IJlSC_lEEEaSJ_NS4_8TiledMMAINS4_8MMA_AtomIJNS4_15SM100_MMA_S8_SSIaaiLi64ELi256ELNS4_4UMMA5MajorE0ELSO_0ELNSN_8SaturateE0EEEEEENS4_6LayoutINS5_IJSC_SC_SC_EEENS5_IJNSA_ILi0EEESU_SU_EEEEENS5_IJNS4_10UnderscoreESX_SX_EEEEENS4_13SM90_TMA_LOADENS4_14ComposedLayoutINS4_7SwizzleILi1ELi4ELi3EEENS4_18smem_ptr_flag_bitsILi8EEENSS_INS5_IJNSA_ILi8EEESH_EEENS5_IJSH_SC_EEEEEEEvNS4_8identityENS4_23SM90_TMA_LOAD_MULTICASTES1A_vS1B_EENS_8epilogue10collective18CollectiveEpilogueINS1E_23Sm100TmaWarpSpecializedILi4ELi2ELi32ELb0ELb0EEEJSI_NS5_IJNSS_ISF_SC_EES1J_EEEaSJ_aSJ_NS1E_6fusion15FusionCallbacksIS1I_NS1L_17LinearCombinationIaiaiLNS_15FloatRoundStyleE2EEESI_S1K_JEEENS4_5SM1004TMEM4LOAD26SM100_TMEM_LOAD_16dp32b32xES10_NS11_INS12_ILi2ELi4ELi3EEES15_NSS_INS5_IJS16_SF_EEENS5_IJSF_SC_EEEEEEENS4_39AutoVectorizingCopyWithAssumedAlignmentILi128EEENS4_14SM90_TMA_STOREES1Z_S21_S21_EEEvvEEEEvNT_6ParamsE,@"STO_CUDA_ENTRY STV_DEFAULT"
_ZN7cutlass13device_kernelINS_4gemm6kernel13GemmUniversalIN4cute5tupleIJiiiiEEENS1_10collective13CollectiveMmaINS1_35MainloopSm100TmaUmmaWarpSpecializedILi20ELi2ELi4ENS5_IJNS4_1CILi2EEENSA_ILi1EEESC_EEEEENS5_IJNSA_ILi64EEENSA_ILi256EEENSA_ILi32EEEEEEaNS5_IJlSC_lEEEaSJ_NS4_8TiledMMAINS4_8MMA_AtomIJNS4_15SM100_MMA_S8_SSIaaiLi64ELi256ELNS4_4UMMA5MajorE0ELSO_0ELNSN_8SaturateE0EEEEEENS4_6LayoutINS5_IJSC_SC_SC_EEENS5_IJNSA_ILi0EEESU_SU_EEEEENS5_IJNS4_10UnderscoreESX_SX_EEEEENS4_13SM90_TMA_LOADENS4_14ComposedLayoutINS4_7SwizzleILi1ELi4ELi3EEENS4_18smem_ptr_flag_bitsILi8EEENSS_INS5_IJNSA_ILi8EEESH_EEENS5_IJSH_SC_EEEEEEEvNS4_8identityENS4_23SM90_TMA_LOAD_MULTICASTES1A_vS1B_EENS_8epilogue10collective18CollectiveEpilogueINS1E_23Sm100TmaWarpSpecializedILi4ELi2ELi32ELb0ELb0EEEJSI_NS5_IJNSS_ISF_SC_EES1J_EEEaSJ_aSJ_NS1E_6fusion15FusionCallbacksIS1I_NS1L_17LinearCombinationIaiaiLNS_15FloatRoundStyleE2EEESI_S1K_JEEENS4_5SM1004TMEM4LOAD26SM100_TMEM_LOAD_16dp32b32xES10_NS11_INS12_ILi2ELi4ELi3EEES15_NSS_INS5_IJS16_SF_EEENS5_IJSF_SC_EEEEEEENS4_39AutoVectorizingCopyWithAssumedAlignmentILi128EEENS4_14SM90_TMA_STOREES1Z_S21_S21_EEEvvEEEEvNT_6ParamsE:
[----:B------:R-:W1:Y:S01]  /*0000*/  LDC R1, c[0x0][0x37c] ;  /* 0x0000df00ff017b82 */ /* 0x000e620000000800 */
[----:B------:R-:W2:Y:S01]  /*0010*/  S2R R85, SR_TID.X ;  /* 0x0000000000557919 */ /* 0x000ea20000002100 */
[----:B------:R-:W3:Y:S01]  /*0020*/  LDCU.64 UR8, c[0x0][0x890] ;  /* 0x00011200ff0877ac */ /* 0x000ee20008000a00 */
[----:B------:R-:W-:Y:S02]  /*0030*/  PRMT R74, RZ, 0x7610, R74 ;  /* 0x00007610ff4a7816 */ /* 0x000fe4000000004a */
[----:B------:R-:W-:Y:S01]  /*0040*/  ELECT P3, URZ, PT ;  /* 0x0000000000ff782f */ /* 0x000fe20003860000 */
[----:B---3--:R-:W-:-:S04]  /*0050*/  UISETP.NE.U32.AND UP0, UPT, UR8, URZ, UPT ;  /* 0x000000ff0800728c */ /* 0x008fc8000bf05070 */
[----:B------:R-:W-:Y:S01]  /*0060*/  UISETP.NE.AND.EX UP0, UPT, UR9, URZ, UPT, UP0 ;  /* 0x000000ff0900728c */ /* 0x000fe2000bf05300 */
[----:B--2---:R-:W-:-:S05]  /*0070*/  SHF.R.U32.HI R75, RZ, 0x5, R85 ;  /* 0x00000005ff4b7819 */ /* 0x004fca0000011655 */
[----:B------:R-:W2:Y:S02]  /*0080*/  SHFL.IDX PT, R0, R75, RZ, 0x1f ;  /* 0x00001fff4b007589 */ /* 0x000ea400000e0000 */
[----:B--2---:R-:W-:Y:S01]  /*0090*/  R2UR UR18, R0 ;  /* 0x00000000001272ca */ /* 0x004fe200000e0000 */
[----:B-1----:R-:W-:-:S14]  /*00a0*/  BRA.U UP0, `(.L_x_0) ;  /* 0x0000000100307547 */ /* 0x002fdc000b800000 */
[----:B------:R-:W1:Y:S02]  /*00b0*/  LDCU.64 UR4, c[0x0][0x888] ;  /* 0x00011100ff0477ac */ /* 0x000e640008000a00 */
[----:B-1----:R-:W-:-:S04]  /*00c0*/  UISETP.NE.U32.AND UP0, UPT, UR4, URZ, UPT ;  /* 0x000000ff0400728c */ /* 0x002fc8000bf05070 */
[----:B------:R-:W-:-:S09]  /*00d0*/  UISETP.NE.AND.EX UP0, UPT, UR5, URZ, UPT, UP0 ;  /* 0x000000ff0500728c */ /* 0x000fd2000bf05300 */
[----:B------:R-:W-:Y:S05]  /*00e0*/  BRA.U !UP0, `(.L_x_1) ;  /* 0x0000000108147547 */ /* 0x000fea000b800000 */
[----:B------:R-:W1:Y:S01]  /*00f0*/  LDC.64 R40, c[0x0][0x888] ;  /* 0x00022200ff287b82 */ /* 0x000e620000000a00 */
[----:B------:R-:W1:Y:S02]  /*0100*/  LDCU.64 UR4, c[0x0][0x358] ;  /* 0x00006b00ff0477ac */ /* 0x000e640008000a00 */
[----:B-1----:R1:W5:Y:S01]  /*0110*/  LDG.E R40, desc[UR4][R40.64] ;  /* 0x0000000428287981 */ /* 0x002362000c1e1900 */
[----:B------:R-:W-:Y:S01]  /*0120*/  HFMA2 R74, -RZ, RZ, 0, 5.9604644775390625e-08 ;  /* 0x00000001ff4a7431 */ /* 0x000fe200000001ff */
[----:B------:R-:W-:Y:S05]  /*0130*/  BRA `(.L_x_0) ;  /* 0x00000000000c7947 */ /* 0x000fea0003800000 */
.L_x_1:
[----:B------:R-:W1:Y:S01]  /*0140*/  LDCU UR4, c[0x0][0x880] ;  /* 0x00011000ff0477ac */ /* 0x000e620008000800 */
[----:B------:R-:W-:Y:S01]  /*0150*/  HFMA2 R74, -RZ, RZ, 0, 5.9604644775390625e-08 ;  /* 0x00000001ff4a7431 */ /* 0x000fe200000001ff */
[----:B-1----:R-:W-:-:S07]  /*0160*/  MOV R40, UR4 ;  /* 0x0000000400287c02 */ /* 0x002fce0008000f00 */
.L_x_0:
[----:B------:R-:W2:Y:S02]  /*0170*/  LDCU.64 UR4, c[0x0][0x8b0] ;  /* 0x00011600ff0477ac */ /* 0x000ea40008000a00 */
[----:B--2---:R-:W-:-:S04]  /*0180*/  UISETP.NE.U32.AND UP0, UPT, UR4, URZ, UPT ;  /* 0x000000ff0400728c */ /* 0x004fc8000bf05070 */
[----:B------:R-:W-:-:S09]  /*0190*/  UISETP.NE.AND.EX UP0, UPT, UR5, URZ, UPT, UP0 ;  /* 0x000000ff0500728c */ /* 0x000fd2000bf05300 */
[----:B------:R-:W-:Y:S05]  /*01a0*/  BRA.U UP0, `(.L_x_2) ;  /* 0x0000000100287547 */ /* 0x000fea000b800000 */
[----:B------:R-:W2:Y:S02]  /*01b0*/  LDCU.64 UR4, c[0x0][0x8a8] ;  /* 0x00011500ff0477ac */ /* 0x000ea40008000a00 */
[----:B--2---:R-:W-:-:S04]  /*01c0*/  UISETP.NE.U32.AND UP0, UPT, UR4, URZ, UPT ;  /* 0x000000ff0400728c */ /* 0x004fc8000bf05070 */
[----:B------:R-:W-:-:S09]  /*01d0*/  UISETP.NE.AND.EX UP0, UPT, UR5, URZ, UPT, UP0 ;  /* 0x000000ff0500728c */ /* 0x000fd2000bf05300 */
[----:B------:R-:W-:Y:S05]  /*01e0*/  BRA.U !UP0, `(.L_x_3) ;  /* 0x0000000108107547 */ /* 0x000fea000b800000 */
[----:B------:R-:W2:Y:S01]  /*01f0*/  LDC.64 R38, c[0x0][0x8a8] ;  /* 0x00022a00ff267b82 */ /* 0x000ea20000000a00 */
[----:B------:R-:W2:Y:S02]  /*0200*/  LDCU.64 UR4, c[0x0][0x358] ;  /* 0x00006b00ff0477ac */ /* 0x000ea40008000a00 */
[----:B--2---:R2:W5:Y:S01]  /*0210*/  LDG.E R38, desc[UR4][R38.64] ;  /* 0x0000000426267981 */ /* 0x004562000c1e1900 */
[----:B------:R-:W-:Y:S05]  /*0220*/  BRA `(.L_x_2) ;  /* 0x0000000000087947 */ /* 0x000fea0003800000 */
.L_x_3:
[----:B------:R-:W2:Y:S02]  /*0230*/  LDCU UR4, c[0x0][0x8a0] ;  /* 0x00011400ff0477ac */ /* 0x000ea40008000800 */
[----:B--2---:R-:W-:Y:S02]  /*0240*/  MOV R38, UR4 ;  /* 0x0000000400267c02 */ /* 0x004fe40008000f00 */
.L_x_2:
[----:B------:R-:W-:Y:S01]  /*0250*/  IMAD.U32 R0, RZ, RZ, UR18 ;  /* 0x00000012ff007e24 */ /* 0x000fe2000f8e00ff */
[----:B------:R-:W-:Y:S04]  /*0260*/  BSSY.RECONVERGENT B0, `(.L_x_4) ;  /* 0x000000c000007945 */ /* 0x000fe80003800200 */
[C---:B------:R-:W-:Y:S02]  /*0270*/  ISETP.NE.OR P1, PT, R0.reuse, 0x1, !P3 ;  /* 0x000000010000780c */ /* 0x040fe40005f25670 */
[----:B------:R-:W-:-:S11]  /*0280*/  ISETP.NE.OR P0, PT, R0, 0x3, !P3 ;  /* 0x000000030000780c */ /* 0x000fd60005f05670 */
[----:B------:R-:W-:Y:S05]  /*0290*/  @P1 BRA `(.L_x_5) ;  /* 0x0000000000201947 */ /* 0x000fea0003800000 */
[----:B------:R-:W3:Y:S02]  /*02a0*/  LDCU.64 UR4, c[0x0][0x348] ;  /* 0x00006900ff0477ac */ /* 0x000ee40008000a00 */
[----:B---3--:R-:W-:Y:S02]  /*02b0*/  UIADD3 UR6, UP1, UPT, UR4, 0x80, URZ ;  /* 0x0000008004067890 */ /* 0x008fe4000ff3e0ff */
[----:B------:R-:W-:Y:S02]  /*02c0*/  UIADD3 UR4, UP0, UPT, UR4, 0x180, URZ ;  /* 0x0000018004047890 */ /* 0x000fe4000ff1e0ff */
[----:B------:R-:W-:Y:S02]  /*02d0*/  UIADD3.X UR7, UPT, UPT, URZ, UR5, URZ, UP1, !UPT ;  /* 0x00000005ff077290 */ /* 0x000fe40008ffe4ff */
[----:B------:R-:W-:-:S07]  /*02e0*/  UIADD3.X UR5, UPT, UPT, URZ, UR5, URZ, UP0, !UPT ;  /* 0x00000005ff057290 */ /* 0x000fce00087fe4ff */
[----:B------:R3:W-:Y:S02]  /*02f0*/  UTMACCTL.PF [UR6] ;  /* 0x00000000060079b9 */ /* 0x0007e40008040000 */
[----:B------:R3:W-:Y:S02]  /*0300*/  UTMACCTL.PF [UR4] ;  /* 0x00000000040079b9 */ /* 0x0007e40008040000 */
[----:B---3--:R-:W-:Y:S01]  /*0310*/  NOP ;  /* 0x0000000000007918 */ /* 0x008fe20000000000 */
.L_x_5:
[----:B------:R-:W-:Y:S05]  /*0320*/  BSYNC.RECONVERGENT B0 ;  /* 0x0000000000007941 */ /* 0x000fea0003800200 */
.L_x_4:
[----:B------:R-:W-:Y:S04]  /*0330*/  BSSY.RECONVERGENT B0, `(.L_x_6) ;  /* 0x000000a000007945 */ /* 0x000fe80003800200 */
        /* <DEDUP_REMOVED lines=9> */
.L_x_7:
[----:B------:R-:W-:Y:S05]  /*03d0*/  BSYNC.RECONVERGENT B0 ;  /* 0x0000000000007941 */ /* 0x000fea0003800200 */
.L_x_6:
[----:B------:R-:W3:Y:S01]  /*03e0*/  LDCU.64 UR4, c[0x0][0x888] ;  /* 0x00011100ff0477ac */ /* 0x000ee20008000a00 */
[----:B------:R-:W-:Y:S02]  /*03f0*/  UISETP.EQ.U32.AND UP2, UPT, UR8, URZ, UPT ;  /* 0x000000ff0800728c */ /* 0x000fe4000bf42070 */
[----:B------:R-:W-:Y:S02]  /*0400*/  UPLOP3.LUT UP3, UPT, UPT, UPT, UPT, 0x80, 0x8 ;  /* 0x000000000008789c */ /* 0x000fe40003f6f070 */
[----:B---3--:R-:W-:-:S04]  /*0410*/  UISETP.NE.U32.AND UP0, UPT, UR4, URZ, UPT ;  /* 0x000000ff0400728c */ /* 0x008fc8000bf05070 */
[----:B------:R-:W-:-:S04]  /*0420*/  UISETP.NE.AND.EX UP1, UPT, UR5, URZ, UPT, UP0 ;  /* 0x000000ff0500728c */ /* 0x000fc8000bf25300 */
[----:B------:R-:W-:-:S04]  /*0430*/  UISETP.EQ.OR.EX UP4, UPT, UR9, URZ, !UP1, UP2 ;  /* 0x000000ff0900728c */ /* 0x000fc8000cf82720 */
[----:B------:R-:W-:-:S06]  /*0440*/  UP2UR UR4, UPR, URZ, 0x10 ;  /* 0x00000010ff047883 */ /* 0x000fcc0008000000 */
[----:B------:R-:W-:Y:S01]  /*0450*/  MOV R78, UR4 ;  /* 0x00000004004e7c02 */ /* 0x000fe20008000f00 */
[----:B------:R-:W-:Y:S06]  /*0460*/  BRA.U !UP4, `(.L_x_8) ;  /* 0x000000010c207547 */ /* 0x000fec000b800000 */
[----:B-----5:R-:W-:Y:S01]  /*0470*/  R2UR UR5, R40 ;  /* 0x00000000280572ca */ /* 0x020fe200000e0000 */
[----:B------:R-:W-:Y:S02]  /*0480*/  UISETP.NE.U32.AND UP2, UPT, UR8, URZ, UPT ;  /* 0x000000ff0800728c */ /* 0x000fe4000bf45070 */
[----:B------:R-:W-:Y:S02]  /*0490*/  USEL UR4, URZ, 0xffffffff, UP1 ;  /* 0xffffffffff047887 */ /* 0x000fe40008800000 */
[----:B------:R-:W-:-:S08]  /*04a0*/  UISETP.NE.AND.EX UP2, UPT, UR9, URZ, UPT, UP2 ;  /* 0x000000ff0900728c */ /* 0x000fd0000bf45320 */
[----:B------:R-:W-:-:S04]  /*04b0*/  UISETP.NE.AND UP0, UPT, UR5, URZ, UPT ;  /* 0x000000ff0500728c */ /* 0x000fc8000bf05270 */
[----:B------:R-:W-:-:S04]  /*04c0*/  @!UP2 USEL UR4, URZ, 0xffffffff, UP0 ;  /* 0xffffffffff04a887 */ /* 0x000fc80008000000 */
[----:B------:R-:W-:-:S04]  /*04d0*/  ULOP3.LUT UR4, UR4, 0x1, URZ, 0xc0, !UPT ;  /* 0x0000000104047892 */ /* 0x000fc8000f8ec0ff */
[----:B------:R-:W-:Y:S02]  /*04e0*/  UISETP.NE.U32.AND UP3, UPT, UR4, 0x1, UPT ;  /* 0x000000010400788c */ /* 0x000fe4000bf65070 */
.L_x_8:
[----:B------:R-:W3:Y:S02]  /*04f0*/  SHFL.IDX PT, R2, R75, RZ, 0x1f ;  /* 0x00001fff4b027589 */ /* 0x000ee400000e0000 */
[----:B---3--:R-:W-:-:S13]  /*0500*/  ISETP.NE.AND P0, PT, R2, RZ, PT ;  /* 0x000000ff0200720c */ /* 0x008fda0003f05270 */
[----:B------:R-:W-:Y:S05]  /*0510*/  @P0 BRA `(.L_x_9) ;  /* 0x0000000000e40947 */ /* 0x000fea0003800000 */
[----:B------:R-:W-:Y:S01]  /*0520*/  ELECT P0, URZ, PT ;  /* 0x0000000000ff782f */ /* 0x000fe20003800000 */
[----:B------:R-:W-:-:S12]  /*0530*/  BSSY.RECONVERGENT B0, `(.L_x_9) ;  /* 0x0000037000007945 */ /* 0x000fd80003800200 */
[----:B------:R-:W-:Y:S05]  /*0540*/  @!P0 BRA `(.L_x_10) ;  /* 0x0000000000d48947 */ /* 0x000fea0003800000 */
[----:B------:R-:W3:Y:S01]  /*0550*/  S2UR UR4, SR_CgaCtaId ;  /* 0x00000000000479c3 */ /* 0x000ee20000008800 */
[----:B------:R-:W-:Y:S01]  /*0560*/  UMOV UR5, 0x400 ;  /* 0x0000040000057882 */ /* 0x000fe20000000000 */
[----:B------:R-:W-:Y:S01]  /*0570*/  UMOV UR8, 0x1 ;  /* 0x0000000100087882 */ /* 0x000fe20000000000 */
[----:B------:R-:W-:Y:S01]  /*0580*/  UMOV UR6, 0x2 ;  /* 0x0000000200067882 */ /* 0x000fe20000000000 */
[----:B------:R-:W-:-:S04]  /*0590*/  UIADD3 UR8, UPT, UPT, -UR8, 0x100000, URZ ;  /* 0x0010000008087890 */ /* 0x000fc8000fffe1ff */
[----:B------:R-:W-:Y:S02]  /*05a0*/  USHF.L.U32 UR9, UR8, 0xb, URZ ;  /* 0x0000000b08097899 */ /* 0x000fe400080006ff */
[----:B------:R-:W-:Y:S02]  /*05b0*/  USHF.L.U32 UR8, UR8, 0x1, URZ ;  /* 0x0000000108087899 */ /* 0x000fe400080006ff */
[----:B------:R-:W-:-:S04]  /*05c0*/  UIADD3 UR6, UPT, UPT, -UR6, 0x100000, URZ ;  /* 0x0010000006067890 */ /* 0x000fc8000fffe1ff */
[----:B------:R-:W-:Y:S02]  /*05d0*/  USHF.L.U32 UR7, UR6, 0xb, URZ ;  /* 0x0000000b06077899 */ /* 0x000fe400080006ff */
[----:B------:R-:W-:Y:S02]  /*05e0*/  USHF.L.U32 UR6, UR6, 0x1, URZ ;  /* 0x0000000106067899 */ /* 0x000fe400080006ff */
[----:B---3--:R-:W-:Y:S01]  /*05f0*/  ULEA UR4, UR4, UR5, 0x18 ;  /* 0x0000000504047291 */ /* 0x008fe2000f8ec0ff */
[----:B------:R-:W3:Y:S11]  /*0600*/  FENCE.VIEW.ASYNC.S ;  /* 0x00000000000073c6 */ /* 0x000ef60000000000 */
[----:B---3--:R3:W4:Y:S01]  /*0610*/  SYNCS.EXCH.64 URZ, [UR4], UR8 ;  /* 0x0000000804ff75b2 */ /* 0x0087220008000100 */
[----:B------:R3:W1:Y:S01]  /*0620*/  SYNCS.EXCH.64 URZ, [UR4+0xa0], UR6 ;  /* 0x0000a00604ff75b2 */ /* 0x0006620008000100 */
        /* <DEDUP_REMOVED lines=37> */
[----:B------:R3:W1:Y:S02]  /*0880*/  SYNCS.EXCH.64 URZ, [UR4+0x138], UR6 ;  /* 0x0001380604ff75b2 */ /* 0x0006640008000100 */
[----:B---34-:R-:W-:Y:S01]  /*0890*/  NOP ;  /* 0x0000000000007918 */ /* 0x018fe20000000000 */
.L_x_10:
[----:B------:R-:W-:Y:S05]  /*08a0*/  BSYNC.RECONVERGENT B0 ;  /* 0x0000000000007941 */ /* 0x000fea0003800200 */
.L_x_9:
[----:B------:R-:W3:Y:S01]  /*08b0*/  SHFL.IDX PT, R2, R75, RZ, 0x1f ;  /* 0x00001fff4b027589 */ /* 0x000ee200000e0000 */
[----:B------:R-:W-:Y:S01]  /*08c0*/  NOP ;  /* 0x0000000000007918 */ /* 0x000fe20000000000 */
[----:B---3--:R-:W-:-:S13]  /*08d0*/  ISETP.NE.AND P0, PT, R2, 0x1, PT ;  /* 0x000000010200780c */ /* 0x008fda0003f05270 */
[----:B------:R-:W-:Y:S05]  /*08e0*/  @P0 BRA `(.L_x_11) ;  /* 0x0000000000580947 */ /* 0x000fea0003800000 */
        /* <DEDUP_REMOVED lines=9> */
[----:B------:R-:W-:Y:S01]  /*0980*/  USHF.L.U32 UR6, UR6, 0x1, URZ ;  /* 0x0000000106067899 */ /* 0x000fe200080006ff */
[----:B------:R-:W-:Y:S01]  /*0990*/  ELECT P0, URZ, PT ;  /* 0x0000000000ff782f */ /* 0x000fe20003800000 */
[----:B---3--:R-:W-:Y:S01]  /*09a0*/  ULEA UR4, UR4, UR5, 0x18 ;  /* 0x0000000504047291 */ /* 0x008fe2000f8ec0ff */
[----:B------:R-:W3:Y:S11]  /*09b0*/  FENCE.VIEW.ASYNC.S ;  /* 0x00000000000073c6 */ /* 0x000ef60000000000 */
[----:B---3--:R3:W4:Y:S01]  /*09c0*/  SYNCS.EXCH.64 URZ, [UR4+0x140], UR8 ;  /* 0x0001400804ff75b2 */ /* 0x0087220008000100 */
[----:B------:R3:W1:Y:S01]  /*09d0*/  SYNCS.EXCH.64 URZ, [UR4+0x160], UR6 ;  /* 0x0001600604ff75b2 */ /* 0x0006620008000100 */
[----:B------:R3:W1:Y:S01]  /*09e0*/  SYNCS.EXCH.64 URZ, [UR4+0x148], UR8 ;  /* 0x0001480804ff75b2 */ /* 0x0006620008000100 */
[----:B------:R3:W1:Y:S01]  /*09f0*/  SYNCS.EXCH.64 URZ, [UR4+0x168], UR6 ;  /* 0x0001680604ff75b2 */ /* 0x0006620008000100 */
[----:B------:R3:W1:Y:S01]  /*0a00*/  SYNCS.EXCH.64 URZ, [UR4+0x150], UR8 ;  /* 0x0001500804ff75b2 */ /* 0x0006620008000100 */
[----:B------:R3:W1:Y:S01]  /*0a10*/  SYNCS.EXCH.64 URZ, [UR4+0x170], UR6 ;  /* 0x0001700604ff75b2 */ /* 0x0006620008000100 */
[----:B------:R3:W1:Y:S01]  /*0a20*/  SYNCS.EXCH.64 URZ, [UR4+0x158], UR8 ;  /* 0x0001580804ff75b2 */ /* 0x0006620008000100 */
[----:B------:R3:W1:Y:S01]  /*0a30*/  SYNCS.EXCH.64 URZ, [UR4+0x178], UR6 ;  /* 0x0001780604ff75b2 */ /* 0x0006620008000100 */
[----:B------:R-:W-:Y:S01]  /*0a40*/  NOP ;  /* 0x0000000000007918 */ /* 0x000fe20000000000 */
.L_x_11:
[----:B------:R-:W2:Y:S01]  /*0a50*/  SHFL.IDX PT, R2, R75, RZ, 0x1f ;  /* 0x00001fff4b027589 */ /* 0x000ea200000e0000 */
[----:B------:R-:W-:Y:S01]  /*0a60*/  NOP ;  /* 0x0000000000007918 */ /* 0x000fe20000000000 */
[----:B--2---:R-:W-:-:S13]  /*0a70*/  ISETP.NE.AND P0, PT, R2, 0x3, PT ;  /* 0x000000030200780c */ /* 0x004fda0003f05270 */
[----:B------:R-:W-:Y:S05]  /*0a80*/  @P0 BRA `(.L_x_12) ;  /* 0x0000000000300947 */ /* 0x000fea0003800000 */
[----:B---3--:R-:W2:Y:S01]  /*0a90*/  S2UR UR4, SR_CgaCtaId ;  /* 0x00000000000479c3 */ /* 0x008ea20000008800 */
[----:B------:R-:W-:Y:S01]  /*0aa0*/  UMOV UR6, 0x400 ;  /* 0x0000040000067882 */ /* 0x000fe20000000000 */
[----:B------:R-:W-:Y:S01]  /*0ab0*/  UMOV UR5, 0x20 ;  /* 0x0000002000057882 */ /* 0x000fe20000000000 */
[----:B------:R-:W-:Y:S01]  /*0ac0*/  ELECT P0, URZ, PT ;  /* 0x0000000000ff782f */ /* 0x000fe20003800000 */
[----:B--2---:R-:W-:Y:S02]  /*0ad0*/  ULEA UR6, UR4, UR6, 0x18 ;  /* 0x0000000604067291 */ /* 0x004fe4000f8ec0ff */
[----:B------:R-:W-:-:S04]  /*0ae0*/  UIADD3 UR4, UPT, UPT, -UR5, 0x100000, URZ ;  /* 0x0010000005047890 */ /* 0x000fc8000fffe1ff */
[----:B------:R-:W-:Y:S02]  /*0af0*/  USHF.L.U32 UR5, UR4, 0xb, URZ ;  /* 0x0000000b04057899 */ /* 0x000fe400080006ff */
[----:B------:R-:W-:Y:S01]  /*0b00*/  USHF.L.U32 UR4, UR4, 0x1, URZ ;  /* 0x0000000104047899 */ /* 0x000fe200080006ff */
[----:B------:R-:W2:Y:S11]  /*0b10*/  FENCE.VIEW.ASYNC.S ;  /* 0x00000000000073c6 */ /* 0x000eb60000000000 */
[----:B--2---:R2:W3:Y:S01]  /*0b20*/  SYNCS.EXCH.64 URZ, [UR6+0x180], UR4 ;  /* 0x0001800406ff75b2 */ /* 0x0044e20008000100 */
[----:B------:R2:W1:Y:S01]  /*0b30*/  SYNCS.EXCH.64 URZ, [UR6+0x188], UR4 ;  /* 0x0001880406ff75b2 */ /* 0x0004620008000100 */
[----:B------:R-:W-:Y:S01]  /*0b40*/  NOP ;  /* 0x0000000000007918 */ /* 0x000fe20000000000 */
.L_x_12:
[----:B------:R-:W4:Y:S01]  /*0b50*/  SHFL.IDX PT, R2, R75, RZ, 0x1f ;  /* 0x00001fff4b027589 */ /* 0x000f2200000e0000 */
[----:B------:R-:W-:Y:S01]  /*0b60*/  NOP ;  /* 0x0000000000007918 */ /* 0x000fe20000000000 */
[----:B----4-:R-:W-:-:S13]  /*0b70*/  ISETP.NE.AND P0, PT, R2, 0x4, PT ;  /* 0x000000040200780c */ /* 0x010fda0003f05270 */
[----:B------:R-:W-:Y:S05]  /*0b80*/  @P0 BRA `(.L_x_13) ;  /* 0x00000000004c0947 */ /* 0x000fea0003800000 */
[----:B--23--:R-:W2:Y:S01]  /*0b90*/  S2UR UR6, SR_CgaCtaId ;  /* 0x00000000000679c3 */ /* 0x00cea20000008800 */
[----:B------:R-:W-:Y:S01]  /*0ba0*/  UMOV UR4, 0x1e0 ;  /* 0x000001e000047882 */ /* 0x000fe20000000000 */
[----:B------:R-:W-:Y:S01]  /*0bb0*/  UMOV UR5, 0x400 ;  /* 0x0000040000057882 */ /* 0x000fe20000000000 */
[----:B------:R-:W-:Y:S01]  /*0bc0*/  USEL UR4, UR4, 0x1a0, UP3 ;  /* 0x000001a004047887 */ /* 0x000fe20009800000 */
[----:B------:R-:W-:Y:S01]  /*0bd0*/  UMOV UR8, 0x1 ;  /* 0x0000000100087882 */ /* 0x000fe20000000000 */
[----:B------:R-:W-:Y:S01]  /*0be0*/  ELECT P0, URZ, PT ;  /* 0x0000000000ff782f */ /* 0x000fe20003800000 */
[----:B------:R-:W-:-:S04]  /*0bf0*/  UIADD3 UR8, UPT, UPT, -UR8, 0x100000, URZ ;  /* 0x0010000008087890 */ /* 0x000fc8000fffe1ff */
[----:B------:R-:W-:Y:S02]  /*0c00*/  USHF.L.U32 UR9, UR8, 0xb, URZ ;  /* 0x0000000b08097899 */ /* 0x000fe400080006ff */
[----:B------:R-:W-:Y:S02]  /*0c10*/  USHF.L.U32 UR8, UR8, 0x1, URZ ;  /* 0x0000000108087899 */ /* 0x000fe400080006ff */
[----:B--2---:R-:W-:Y:S02]  /*0c20*/  ULEA UR6, UR6, UR5, 0x18 ;  /* 0x0000000506067291 */ /* 0x004fe4000f8ec0ff */
[----:B------:R-:W-:-:S04]  /*0c30*/  UIADD3 UR4, UPT, UPT, -UR4, 0x100000, URZ ;  /* 0x0010000004047890 */ /* 0x000fc8000fffe1ff */
[----:B------:R-:W-:Y:S02]  /*0c40*/  USHF.L.U32 UR5, UR4, 0xb, URZ ;  /* 0x0000000b04057899 */ /* 0x000fe400080006ff */
[----:B------:R-:W-:Y:S01]  /*0c50*/  USHF.L.U32 UR4, UR4, 0x1, URZ ;  /* 0x0000000104047899 */ /* 0x000fe200080006ff */
[----:B------:R-:W2:Y:S03]  /*0c60*/  FENCE.VIEW.ASYNC.S ;  /* 0x00000000000073c6 */ /* 0x000ea60000000000 */
[----:B--2---:R4:W2:Y:S08]  /*0c70*/  SYNCS.EXCH.64 URZ, [UR6+0x190], UR8 ;  /* 0x0001900806ff75b2 */ /* 0x0048b00008000100 */
[----:B------:R4:W3:Y:S01]  /*0c80*/  SYNCS.EXCH.64 URZ, [UR6+0x1a0], UR4 ;  /* 0x0001a00406ff75b2 */ /* 0x0008e20008000100 */
[----:B------:R4:W1:Y:S01]  /*0c90*/  SYNCS.EXCH.64 URZ, [UR6+0x198], UR8 ;  /* 0x0001980806ff75b2 */ /* 0x0008620008000100 */
[----:B------:R4:W1:Y:S02]  /*0ca0*/  SYNCS.EXCH.64 URZ, [UR6+0x1a8], UR4 ;  /* 0x0001a80406ff75b2 */ /* 0x0008640008000100 */
[----:B----4-:R-:W-:Y:S01]  /*0cb0*/  NOP ;  /* 0x0000000000007918 */ /* 0x010fe20000000000 */
.L_x_13:
[----:B------:R-:W4:Y:S01]  /*0cc0*/  SHFL.IDX PT, R2, R75, RZ, 0x1f ;  /* 0x00001fff4b027589 */ /* 0x000f2200000e0000 */
[----:B------:R-:W-:Y:S01]  /*0cd0*/  NOP ;  /* 0x0000000000007918 */ /* 0x000fe20000000000 */
[----:B----4-:R-:W-:-:S13]  /*0ce0*/  ISETP.NE.AND P0, PT, R2, 0x5, PT ;  /* 0x000000050200780c */ /* 0x010fda0003f05270 */
[----:B------:R-:W-:Y:S05]  /*0cf0*/  @P0 BRA `(.L_x_14) ;  /* 0x0000000000580947 */ /* 0x000fea0003800000 */
[----:B--23--:R-:W2:Y:S01]  /*0d00*/  S2UR UR4, SR_CgaCtaId ;  /* 0x00000000000479c3 */ /* 0x00cea20000008800 */
        /* <DEDUP_REMOVED lines=10> */
[----:B--2---:R-:W-:Y:S01]  /*0db0*/  ULEA UR4, UR4, UR5, 0x18 ;  /* 0x0000000504047291 */ /* 0x004fe2000f8ec0ff */
[----:B------:R-:W2:Y:S11]  /*0dc0*/  FENCE.VIEW.ASYNC.S ;  /* 0x00000000000073c6 */ /* 0x000eb60000000000 */
[----:B--2---:R4:W2:Y:S01]  /*0dd0*/  SYNCS.EXCH.64 URZ, [UR4+0x1b0], UR8 ;  /* 0x0001b00804ff75b2 */ /* 0x0048a20008000100 */
[----:B------:R4:W3:Y:S01]  /*0de0*/  SYNCS.EXCH.64 URZ, [UR4+0x1d0], UR6 ;  /* 0x0001d00604ff75b2 */ /* 0x0008e20008000100 */
[----:B------:R4:W1:Y:S01]  /*0df0*/  SYNCS.EXCH.64 URZ, [UR4+0x1b8], UR8 ;  /* 0x0001b80804ff75b2 */ /* 0x0008620008000100 */
[----:B------:R4:W1:Y:S01]  /*0e00*/  SYNCS.EXCH.64 URZ, [UR4+0x1d8], UR6 ;  /* 0x0001d80604ff75b2 */ /* 0x0008620008000100 */
[----:B------:R4:W1:Y:S01]  /*0e10*/  SYNCS.EXCH.64 URZ, [UR4+0x1c0], UR8 ;  /* 0x0001c00804ff75b2 */ /* 0x0008620008000100 */
[----:B------:R4:W1:Y:S01]  /*0e20*/  SYNCS.EXCH.64 URZ, [UR4+0x1e0], UR6 ;  /* 0x0001e00604ff75b2 */ /* 0x0008620008000100 */
[----:B------:R4:W1:Y:S01]  /*0e30*/  SYNCS.EXCH.64 URZ, [UR4+0x1c8], UR8 ;  /* 0x0001c80804ff75b2 */ /* 0x0008620008000100 */
[----:B------:R4:W1:Y:S02]  /*0e40*/  SYNCS.EXCH.64 URZ, [UR4+0x1e8], UR6 ;  /* 0x0001e80604ff75b2 */ /* 0x0008640008000100 */
[----:B----4-:R-:W-:Y:S01]  /*0e50*/  NOP ;  /* 0x0000000000007918 */ /* 0x010fe20000000000 */
.L_x_14:
[----:B------:R-:W4:Y:S01]  /*0e60*/  SHFL.IDX PT, R2, R75, RZ, 0x1f ;  /* 0x00001fff4b027589 */ /* 0x000f2200000e0000 */
[----:B------:R-:W1:Y:S01]  /*0e70*/  S2UR UR45, SR_CgaCtaId ;  /* 0x00000000002d79c3 */ /* 0x000e620000008800 */
[----:B------:R-:W-:Y:S01]  /*0e80*/  NOP ;  /* 0x0000000000007918 */ /* 0x000fe20000000000 */
[----:B----4-:R-:W-:-:S13]  /*0e90*/  ISETP.NE.AND P0, PT, R2, 0x3, PT ;  /* 0x000000030200780c */ /* 0x010fda0003f05270 */
[----:B-1----:R-:W-:Y:S05]  /*0ea0*/  @P0 BRA `(.L_x_15) ;  /* 0x0000000000340947 */ /* 0x002fea0003800000 */
[----:B--23--:R-:W-:Y:S01]  /*0eb0*/  UMOV UR4, 0x400 ;  /* 0x0000040000047882 */ /* 0x00cfe20000000000 */
[----:B------:R-:W-:Y:S01]  /*0ec0*/  UMOV UR6, 0x20 ;  /* 0x0000002000067882 */ /* 0x000fe20000000000 */
[----:B------:R-:W-:Y:S02]  /*0ed0*/  ULEA UR4, UR45, UR4, 0x18 ;  /* 0x000000042d047291 */ /* 0x000fe4000f8ec0ff */
[----:B------:R-:W-:-:S04]  /*0ee0*/  UIADD3 UR6, UPT, UPT, -UR6, 0x100000, URZ ;  /* 0x0010000006067890 */ /* 0x000fc8000fffe1ff */
[----:B------:R-:W-:Y:S02]  /*0ef0*/  USHF.L.U32 UR7, UR6, 0xb, URZ ;  /* 0x0000000b06077899 */ /* 0x000fe400080006ff */
[----:B------:R-:W-:Y:S01]  /*0f00*/  USHF.L.U32 UR6, UR6, 0x1, URZ ;  /* 0x0000000106067899 */ /* 0x000fe200080006ff */
[----:B------:R-:W-:Y:S01]  /*0f10*/  ELECT P0, URZ, PT ;  /* 0x0000000000ff782f */ /* 0x000fe20003800000 */
[----:B------:R-:W1:Y:S10]  /*0f20*/  FENCE.VIEW.ASYNC.S ;  /* 0x00000000000073c6 */ /* 0x000e740000000000 */
[----:B-1----:R1:W4:Y:S01]  /*0f30*/  SYNCS.EXCH.64 URZ, [UR4+0x1f0], UR6 ;  /* 0x0001f00604ff75b2 */ /* 0x0023220008000100 */
[----:B------:R1:W2:Y:S01]  /*0f40*/  SYNCS.EXCH.64 URZ, [UR4+0x200], UR6 ;  /* 0x0002000604ff75b2 */ /* 0x0002a20008000100 */
[----:B------:R1:W3:Y:S01]  /*0f50*/  SYNCS.EXCH.64 URZ, [UR4+0x1f8], UR6 ;  /* 0x0001f80604ff75b2 */ /* 0x0002e20008000100 */
[----:B------:R1:W1:Y:S01]  /*0f60*/  SYNCS.EXCH.64 URZ, [UR4+0x208], UR6 ;  /* 0x0002080604ff75b2 */ /* 0x0002620008000100 */
[----:B------:R-:W-:Y:S01]  /*0f70*/  NOP ;  /* 0x0000000000007918 */ /* 0x000fe20000000000 */
.L_x_15:
[----:B-123--:R-:W1:Y:S01]  /*0f80*/  LDCU UR4, c[0x0][0x36c] ;  /* 0x00006d80ff0477ac */ /* 0x00ee620008000800 */
[----:B------:R-:W-:Y:S01]  /*0f90*/  ISETP.NE.OR P3, PT, R0, 0x2, !P3 ;  /* 0x000000020000780c */ /* 0x000fe20005f65670 */
[----:B------:R-:W-:Y:S01]  /*0fa0*/  NOP ;  /* 0x0000000000007918 */ /* 0x000fe20000000000 */
[----:B------:R-:W-:Y:S01]  /*0fb0*/  LOP3.LUT R0, R85, 0x1f, RZ, 0xc0, !PT ;  /* 0x0000001f55007812 */ /* 0x000fe200078ec0ff */
[----:B------:R-:W-:Y:S02]  /*0fc0*/  UISETP.NE.AND UP4, UPT, UR18, 0x2, UPT ;  /* 0x000000021200788c */ /* 0x000fe4000bf85270 */
[----:B------:R-:W-:Y:S02]  /*0fd0*/  UISETP.NE.AND UP5, UPT, UR18, URZ, UPT ;  /* 0x000000ff1200728c */ /* 0x000fe4000bfa5270 */
[----:B-1----:R-:W-:-:S09]  /*0fe0*/  UISETP.EQ.U32.AND UP6, UPT, UR4, 0x1, UPT ;  /* 0x000000010400788c */ /* 0x002fd2000bfc2070 */
[----:B------:R-:W-:Y:S05]  /*0ff0*/  BRA.U !UP6, `(.L_x_16) ;  /* 0x000000010e087547 */ /* 0x000fea000b800000 */
[----:B----4-:R-:W-:Y:S01]  /*1000*/  UCGABAR_ARV ;  /* 0x00000000000079c7 */ /* 0x010fe20008000000 */
[----:B------:R-:W-:Y:S05]  /*1010*/  BRA `(.L_x_17) ;  /* 0x0000000000047947 */ /* 0x000fea0003800000 */
.L_x_16:
[----:B----4-:R-:W-:Y:S01]  /*1020*/  NOP ;  /* 0x0000000000007918 */ /* 0x010fe20000000000 */
.L_x_17:
[----:B------:R-:W1:Y:S01]  /*1030*/  S2UR UR30, SR_CTAID.X ;  /* 0x00000000001e79c3 */ /* 0x000e620000002500 */
[----:B------:R-:W-:-:S05]  /*1040*/  CS2R.32 R77, SR_CgaSize ;  /* 0x00000000004d7805 */ /* 0x000fca0000008a00 */
[----:B------:R-:W-:-:S05]  /*1050*/  IMAD R77, R77, -0xa0, RZ ;  /* 0xffffff604d4d7824 */ /* 0x000fca00078e02ff */
[----:B------:R-:W-:-:S14]  /*1060*/  R2UR UR5, R77 ;  /* 0x000000004d0572ca */ /* 0x000fdc00000e0000 */
[----:B------:R-:W2:Y:S01]  /*1070*/  LDCU UR5, c[0x0][UR5+0x2b0] ;  /* 0x00005600050577ac */ /* 0x000ea20008000800 */
[----:B------:R-:W-:-:S05]  /*1080*/  CS2R.32 R77, SR_CgaSize ;  /* 0x00000000004d7805 */ /* 0x000fca0000008a00 */
[----:B------:R-:W-:-:S05]  /*1090*/  IMAD R77, R77, -0xa0, RZ ;  /* 0xffffff604d4d7824 */ /* 0x000fca00078e02ff */
[----:B------:R-:W-:-:S14]  /*10a0*/  R2UR UR4, R77 ;  /* 0x000000004d0472ca */ /* 0x000fdc00000e0000 */
[----:B------:R-:W3:Y:S01]  /*10b0*/  LDCU UR4, c[0x0][UR4+0x2b4] ;  /* 0x00005680040477ac */ /* 0x000ee20008000800 */
[----:B------:R-:W4:Y:S01]  /*10c0*/  S2UR UR31, SR_CTAID.Y ;  /* 0x00000000001f79c3 */ /* 0x000f220000002600 */
[----:B------:R-:W-:-:S05]  /*10d0*/  CS2R.32 R77, SR_CgaSize ;  /* 0x00000000004d7805 */ /* 0x000fca0000008a00 */
[----:B------:R-:W-:-:S05]  /*10e0*/  IMAD R77, R77, -0xa0, RZ ;  /* 0xffffff604d4d7824 */ /* 0x000fca00078e02ff */
[----:B------:R-:W-:-:S14]  /*10f0*/  R2UR UR6, R77 ;  /* 0x000000004d0672ca */ /* 0x000fdc00000e0000 */
[----:B------:R-:W3:Y:S01]  /*1100*/  LDCU UR6, c[0x0][UR6+0x2a0] ;  /* 0x00005400060677ac */ /* 0x000ee20008000800 */
[----:B------:R-:W-:-:S05]  /*1110*/  CS2R.32 R77, SR_CgaSize ;  /* 0x00000000004d7805 */ /* 0x000fca0000008a00 */
[----:B------:R-:W-:-:S05]  /*1120*/  IMAD R77, R77, -0xa0, RZ ;  /* 0xffffff604d4d7824 */ /* 0x000fca00078e02ff */
[----:B------:R-:W-:-:S14]  /*1130*/  R2UR UR7, R77 ;  /* 0x000000004d0772ca */ /* 0x000fdc00000e0000 */
[----:B------:R-:W3:Y:S01]  /*1140*/  LDCU UR7, c[0x0][UR7+0x2a4] ;  /* 0x00005480070777ac */ /* 0x000ee20008000800 */
[----:B------:R-:W-:Y:S01]  /*1150*/  USHF.L.U32 UR24, UR45, 0xc, URZ ;  /* 0x0000000c2d187899 */ /* 0x000fe200080006ff */
[----:B------:R-:W3:Y:S01]  /*1160*/  LDCU UR19, c[0x0][0xb24] ;  /* 0x00016480ff1377ac */ /* 0x000ee20008000800 */
[----:B------:R-:W3:Y:S01]  /*1170*/  LDCU UR42, c[0x0][0xb24] ;  /* 0x00016480ff2a77ac */ /* 0x000ee20008000800 */
[----:B-1----:R-:W-:Y:S01]  /*1180*/  I2FP.F32.U32 R3, UR30 ;  /* 0x0000001e00037c45 */ /* 0x002fe20008201000 */
[----:B------:R-:W1:Y:S04]  /*1190*/  LDCU UR22, c[0x0][0xb30] ;  /* 0x00016600ff1677ac */ /* 0x000e680008000800 */
[----:B--2---:R-:W-:Y:S01]  /*11a0*/  FMUL R3, R3, UR5 ;  /* 0x0000000503037c20 */ /* 0x004fe20008400000 */
[----:B------:R-:W-:Y:S01]  /*11b0*/  ULOP3.LUT UR24, UR24, 0x1000, URZ, 0xc0, !UPT ;  /* 0x0000100018187892 */ /* 0x000fe2000f8ec0ff */
[----:B----4-:R-:W-:-:S04]  /*11c0*/  I2FP.F32.U32 R2, UR31 ;  /* 0x0000001f00027c45 */ /* 0x010fc80008201000 */
[----:B------:R-:W2:Y:S01]  /*11d0*/  F2I.U32.TRUNC.NTZ R3, R3 ;  /* 0x0000000300037305 */ /* 0x000ea2000020f000 */
[----:B---3--:R-:W-:-:S07]  /*11e0*/  FMUL R2, R2, UR4 ;  /* 0x0000000402027c20 */ /* 0x008fce0008400000 */
[----:B------:R-:W3:Y:S01]  /*11f0*/  F2I.U32.TRUNC.NTZ R2, R2 ;  /* 0x0000000200027305 */ /* 0x000ee2000020f000 */
[----:B--2---:R-:W-:Y:S02]  /*1200*/  R2UR UR5, R3 ;  /* 0x00000000030572ca */ /* 0x004fe400000e0000 */
[----:B---3--:R-:W-:Y:S02]  /*1210*/  R2UR UR4, R2 ;  /* 0x00000000020472ca */ /* 0x008fe400000e0000 */
[----:B------:R-:W-:-:S09]  /*1220*/  PRMT R2, RZ, 0x7610, R2 ;  /* 0x00007610ff027816 */ /* 0x000fd20000000002 */
[----:B------:R-:W-:-:S04]  /*1230*/  UIADD3 UR5, UPT, UPT, -UR5, URZ, URZ ;  /* 0x000000ff05057290 */ /* 0x000fc8000fffe1ff */
[----:B------:R-:W-:Y:S02]  /*1240*/  UIMAD UR5, UR6, UR5, UR30 ;  /* 0x00000005060572a4 */ /* 0x000fe4000f8e021e */
[----:B------:R-:W-:-:S04]  /*1250*/  UIADD3 UR4, UPT, UPT, -UR4, URZ, URZ ;  /* 0x000000ff04047290 */ /* 0x000fc8000fffe1ff */
[----:B------:R-:W-:Y:S01]  /*1260*/  IMAD.U32 R77, RZ, RZ, UR5 ;  /* 0x00000005ff4d7e24 */ /* 0x000fe2000f8e00ff */
[----:B------:R-:W-:-:S06]  /*1270*/  UIMAD UR4, UR7, UR4, UR31 ;  /* 0x00000004070472a4 */ /* 0x000fcc000f8e021f */
[----:B------:R-:W-:Y:S01]  /*1280*/  IMAD.U32 R76, RZ, RZ, UR4 ;  /* 0x00000004ff4c7e24 */ /* 0x000fe2000f8e00ff */
[----:B-1----:R-:W-:Y:S06]  /*1290*/  BRA.U UP5, `(.L_x_18) ;  /* 0x00000001052c7547 */ /* 0x002fec000b800000 */
[----:B------:R-:W-:Y:S02]  /*12a0*/  R2UR UR4, R76 ;  /* 0x000000004c0472ca */ /* 0x000fe400000e0000 */
[----:B------:R-:W-:-:S11]  /*12b0*/  R2UR UR6, R77 ;  /* 0x000000004d0672ca */ /* 0x000fd600000e0000 */
[----:B------:R-:W-:-:S04]  /*12c0*/  UISETP.NE.AND UP0, UPT, UR4, URZ, UPT ;  /* 0x000000ff0400728c */ /* 0x000fc8000bf05270 */
[----:B------:R-:W-:-:S04]  /*12d0*/  UISETP.EQ.OR UP0, UPT, UR6, URZ, !UP0 ;  /* 0x000000ff0600728c */ /* 0x000fc8000c702670 */
[----:B------:R-:W-:Y:S02]  /*12e0*/  USEL UR5, URZ, 0x1, !UP0 ;  /* 0x00000001ff057887 */ /* 0x000fe4000c000000 */
[----:B------:R-:W-:-:S04]  /*12f0*/  UISETP.NE.AND UP0, UPT, UR4, URZ, UPT ;  /* 0x000000ff0400728c */ /* 0x000fc8000bf05270 */
[----:B------:R-:W-:Y:S02]  /*1300*/  USEL UR4, URZ, 0x2, UP0 ;  /* 0x00000002ff047887 */ /* 0x000fe40008000000 */
[----:B------:R-:W-:-:S04]  /*1310*/  UISETP.NE.AND UP0, UPT, UR6, 0x1, UPT ;  /* 0x000000010600788c */ /* 0x000fc8000bf05270 */
[----:B------:R-:W-:-:S04]  /*1320*/  USEL UR4, UR4, 0x2, UP0 ;  /* 0x0000000204047887 */ /* 0x000fc80008000000 */
[----:B------:R-:W-:-:S06]  /*1330*/  UIADD3 UR4, UPT, UPT, UR5, UR4, URZ ;  /* 0x0000000405047290 */ /* 0x000fcc000fffe0ff */
[----:B------:R-:W-:-:S07]  /*1340*/  IMAD.U32 R2, RZ, RZ, UR4 ;  /* 0x00000004ff027e24 */ /* 0x000fce000f8e00ff */
.L_x_18:
[----:B------:R-:W1:Y:S01]  /*1350*/  S2UR UR36, SR_CTAID.Z ;  /* 0x00000000002479c3 */ /* 0x000e620000002700 */
[----:B------:R-:W-:-:S09]  /*1360*/  UISETP.GE.AND UP0, UPT, UR19, 0x1, UPT ;  /* 0x000000011300788c */ /* 0x000fd2000bf06270 */
[----:B------:R-:W-:Y:S05]  /*1370*/  BRA.U !UP0, `(.L_x_19) ;  /* 0x0000000108d07547 */ /* 0x000fea000b800000 */
[----:B------:R-:W2:Y:S01]  /*1380*/  LDCU UR20, c[0x0][0xb0c] ;  /* 0x00016180ff1477ac */ /* 0x000ea20008000800 */
[----:B------:R-:W3:Y:S01]  /*1390*/  LDCU.128 UR12, c[0x0][0xb10] ;  /* 0x00016200ff0c77ac */ /* 0x000ee20008000c00 */
[----:B------:R-:W4:Y:S01]  /*13a0*/  LDCU UR6, c[0x0][0x370] ;  /* 0x00006e00ff0677ac */ /* 0x000f220008000800 */
[----:B------:R-:W1:Y:S01]  /*13b0*/  LDCU UR7, c[0x0][0x374] ;  /* 0x00006e80ff0777ac */ /* 0x000e620008000800 */
[----:B------:R-:W1:Y:S01]  /*13c0*/  LDCU UR21, c[0x0][0xb20] ;  /* 0x00016400ff1577ac */ /* 0x000e620008000800 */
[----:B--2---:R-:W-:Y:S02]  /*13d0*/  UISETP.NE.AND UP0, UPT, UR20, 0x1, UPT ;  /* 0x000000011400788c */ /* 0x004fe4000bf05270 */
[----:B---3--:R-:W-:Y:S01]  /*13e0*/  UIMAD.WIDE.U32 UR4, UR30, UR12, URZ ;  /* 0x0000000c1e0472a5 */ /* 0x008fe2000f8e00ff */
[----:B------:R-:W2:Y:S01]  /*13f0*/  LDCU.64 UR8, c[0x0][0xb28] ;  /* 0x00016500ff0877ac */ /* 0x000ea20008000a00 */
[----:B----4-:R-:W-:Y:S02]  /*1400*/  UIMAD.WIDE.U32 UR10, UR6, UR12, URZ ;  /* 0x0000000c060a72a5 */ /* 0x010fe4000f8e00ff */
[----:B------:R-:W-:-:S02]  /*1410*/  USHF.R.U32.HI UR5, URZ, UR13, UR5 ;  /* 0x0000000dff057299 */ /* 0x000fc40008011605 */
[----:B------:R-:W-:Y:S02]  /*1420*/  UISETP.NE.AND UP2, UPT, UR19, 0x1, UPT ;  /* 0x000000011300788c */ /* 0x000fe4000bf45270 */
[----:B------:R-:W-:Y:S01]  /*1430*/  USEL UR5, UR30, UR5, !UP0 ;  /* 0x000000051e057287 */ /* 0x000fe2000c000000 */
[----:B------:R-:W-:Y:S01]  /*1440*/  UMOV UR10, UR11 ;  /* 0x0000000b000a7c82 */ /* 0x000fe20008000000 */
[----:B------:R-:W-:Y:S02]  /*1450*/  UIMAD.WIDE.U32 UR16, UR31, UR15, URZ ;  /* 0x0000000f1f1072a5 */ /* 0x000fe4000f8e00ff */
[----:B------:R-:W-:Y:S02]  /*1460*/  @UP0 USHF.R.U32.HI UR6, URZ, UR13, UR10 ;  /* 0x0000000dff060299 */ /* 0x000fe4000801160a */
[----:B------:R-:W-:Y:S02]  /*1470*/  UISETP.NE.AND UP0, UPT, UR14, 0x1, UPT ;  /* 0x000000010e00788c */ /* 0x000fe4000bf05270 */
[----:B-1----:R-:W-:-:S02]  /*1480*/  UIMAD.WIDE.U32 UR10, UR7, UR15, URZ ;  /* 0x0000000f070a72a5 */ /* 0x002fc4000f8e00ff */
[----:B--2---:R-:W-:Y:S01]  /*1490*/  UIMAD.WIDE.U32 UR12, UR6, UR8, URZ ;  /* 0x00000008060c72a5 */ /* 0x004fe2000f8e00ff */
[----:B------:R-:W-:Y:S02]  /*14a0*/  UMOV UR4, UR17 ;  /* 0x0000001100047c82 */ /* 0x000fe40008000000 */
[----:B------:R-:W-:Y:S02]  /*14b0*/  USHF.R.U32.HI UR4, URZ, UR21, UR4 ;  /* 0x00000015ff047299 */ /* 0x000fe40008011604 */
[----:B------:R-:W-:Y:S02]  /*14c0*/  UMOV UR10, UR11 ;  /* 0x0000000b000a7c82 */ /* 0x000fe40008000000 */
[----:B------:R-:W-:Y:S01]  /*14d0*/  UMOV UR12, UR13 ;  /* 0x0000000d000c7c82 */ /* 0x000fe20008000000 */
[----:B------:R-:W-:Y:S02]  /*14e0*/  @UP0 USHF.R.U32.HI UR7, URZ, UR21, UR10 ;  /* 0x00000015ff070299 */ /* 0x000fe4000801160a */
[----:B------:R-:W-:-:S02]  /*14f0*/  USEL UR4, UR31, UR4, !UP0 ;  /* 0x000000041f047287 */ /* 0x000fc4000c000000 */
[----:B------:R-:W-:Y:S02]  /*1500*/  UIMAD.WIDE.U32 UR10, UR7, UR8, URZ ;  /* 0x00000008070a72a5 */ /* 0x000fe4000f8e00ff */
[----:B------:R-:W-:Y:S02]  /*1510*/  @UP2 USHF.R.U32.HI UR6, URZ, UR9, UR12 ;  /* 0x00000009ff062299 */ /* 0x000fe4000801160c */
[----:B------:R-:W-:-:S03]  /*1520*/  UIMAD.WIDE.U32 UR12, UR4, UR8, URZ ;  /* 0x00000008040c72a5 */ /* 0x000fc6000f8e00ff */
[----:B------:R-:W-:Y:S02]  /*1530*/  UMOV UR10, UR11 ;  /* 0x0000000b000a7c82 */ /* 0x000fe40008000000 */
[----:B------:R-:W-:Y:S02]  /*1540*/  @UP2 USHF.R.U32.HI UR7, URZ, UR9, UR10 ;  /* 0x00000009ff072299 */ /* 0x000fe4000801160a */
[----:B------:R-:W-:Y:S02]  /*1550*/  UIMAD UR10, UR6, UR19, URZ ;  /* 0x00000013060a72a4 */ /* 0x000fe4000f8e02ff */
[----:B------:R-:W-:-:S04]  /*1560*/  UIMAD UR7, UR7, UR19, URZ ;  /* 0x00000013070772a4 */ /* 0x000fc8000f8e02ff */
[----:B------:R-:W-:-:S03]  /*1570*/  UISETP.GE.AND UP0, UPT, UR4, UR7, UPT ;  /* 0x000000070400728c */ /* 0x000fc6000bf06270 */
[----:B------:R-:W-:Y:S01]  /*1580*/  UMOV UR7, UR13 ;  /* 0x0000000d00077c82 */ /* 0x000fe20008000000 */
[----:B------:R-:W-:Y:S02]  /*1590*/  UISETP.GE.OR UP0, UPT, UR5, UR10, UP0 ;  /* 0x0000000a0500728c */ /* 0x000fe40008706670 */
[----:B------:R-:W-:Y:S02]  /*15a0*/  UIMAD.WIDE.U32 UR10, UR5, UR8, URZ ;  /* 0x00000008050a72a5 */ /* 0x000fe4000f8e00ff */
[----:B------:R-:W-:Y:S02]  /*15b0*/  USHF.R.U32.HI UR7, URZ, UR9, UR7 ;  /* 0x00000009ff077299 */ /* 0x000fe40008011607 */
[----:B------:R-:W-:Y:S02]  /*15c0*/  UIADD3 UR10, UPT, UPT, -UR4, URZ, URZ ;  /* 0x000000ff040a7290 */ /* 0x000fe4000fffe1ff */
[----:B------:R-:W-:Y:S02]  /*15d0*/  USEL UR7, UR4, UR7, !UP2 ;  /* 0x0000000704077287 */ /* 0x000fe4000d000000 */
[----:B------:R-:W-:Y:S01]  /*15e0*/  UIMAD UR10, UR14, UR10, UR31 ;  /* 0x0000000a0e0a72a4 */ /* 0x000fe2000f8e021f */
[----:B------:R-:W-:Y:S01]  /*15f0*/  @!UP0 UMOV UR8, UR11 ;  /* 0x0000000b00088c82 */ /* 0x000fe20008000000 */
[----:B------:R-:W-:-:S02]  /*1600*/  UIADD3 UR11, UPT, UPT, -UR5, URZ, URZ ;  /* 0x000000ff050b7290 */ /* 0x000fc4000fffe1ff */
[----:B------:R-:W-:Y:S02]  /*1610*/  @!UP0 USHF.R.U32.HI UR8, URZ, UR9, UR8 ;  /* 0x00000009ff088299 */ /* 0x000fe40008011608 */
[----:B------:R-:W-:Y:S02]  /*1620*/  UIADD3 UR9, UPT, UPT, -UR7, URZ, URZ ;  /* 0x000000ff07097290 */ /* 0x000fe4000fffe1ff */
[----:B------:R-:W-:Y:S02]  /*1630*/  @!UP0 USEL UR8, UR5, UR8, !UP2 ;  /* 0x0000000805088287 */ /* 0x000fe4000d000000 */
[----:B------:R-:W-:Y:S02]  /*1640*/  UIMAD UR9, UR19, UR9, UR4 ;  /* 0x00000009130972a4 */ /* 0x000fe4000f8e0204 */
[----:B------:R-:W-:Y:S02]  /*1650*/  @!UP0 UIADD3 UR7, UPT, UPT, UR7, -UR8, URZ ;  /* 0x8000000807078290 */ /* 0x000fe4000fffe0ff */
[----:B------:R-:W-:-:S02]  /*1660*/  @!UP0 UIMAD UR6, UR9, UR6, UR8 ;  /* 0x00000006090682a4 */ /* 0x000fc4000f8e0208 */
[----:B------:R-:W-:Y:S02]  /*1670*/  @!UP0 UIMAD UR4, UR7, UR19, UR5 ;  /* 0x00000013070482a4 */ /* 0x000fe4000f8e0205 */
[----:B------:R-:W-:Y:S02]  /*1680*/  UIMAD UR30, UR20, UR11, UR30 ;  /* 0x0000000b141e72a4 */ /* 0x000fe4000f8e021e */
[----:B------:R-:W-:Y:S01]  /*1690*/  UIMAD UR31, UR4, UR14, UR10 ;  /* 0x0000000e041f72a4 */ /* 0x000fe2000f8e020a */
[----:B------:R-:W-:Y:S02]  /*16a0*/  @!UP0 UMOV UR5, UR6 ;  /* 0x0000000600058c82 */ /* 0x000fe40008000000 */
[----:B------:R-:W-:-:S12]  /*16b0*/  UIMAD UR30, UR5, UR20, UR30 ;  /* 0x00000014051e72a4 */ /* 0x000fd8000f8e021e */
.L_x_19:
[----:B------:R-:W-:-:S09]  /*16c0*/  UISETP.NE.AND UP0, UPT, UR22, 0x1, UPT ;  /* 0x000000011600788c */ /* 0x000fd2000bf05270 */
[----:B------:R-:W-:Y:S05]  /*16d0*/  BRA.U UP0, `(.L_x_20) ;  /* 0x0000000100407547 */ /* 0x000fea000b800000 */
[----:B------:R-:W2:Y:S01]  /*16e0*/  LDCU.128 UR8, c[0x0][0xb10] ;  /* 0x00016200ff0877ac */ /* 0x000ea20008000c00 */
[----:B------:R-:W3:Y:S01]  /*16f0*/  LDCU UR12, c[0x0][0xb0c] ;  /* 0x00016180ff0c77ac */ /* 0x000ee20008000800 */
[----:B------:R-:W4:Y:S01]  /*1700*/  LDCU UR13, c[0x0][0xb20] ;  /* 0x00016400ff0d77ac */ /* 0x000f220008000800 */
[----:B--2---:R-:W-:Y:S02]  /*1710*/  UIMAD.WIDE.U32 UR4, UR30, UR8, URZ ;  /* 0x000000081e0472a5 */ /* 0x004fe4000f8e00ff */
[----:B------:R-:W-:Y:S02]  /*1720*/  UIMAD.WIDE.U32 UR6, UR31, UR11, URZ ;  /* 0x0000000b1f0672a5 */ /* 0x000fe4000f8e00ff */
[----:B---3--:R-:W-:Y:S02]  /*1730*/  UISETP.NE.AND UP0, UPT, UR12, 0x1, UPT ;  /* 0x000000010c00788c */ /* 0x008fe4000bf05270 */
[----:B------:R-:W-:-:S03]  /*1740*/  USHF.R.U32.HI UR5, URZ, UR9, UR5 ;  /* 0x00000009ff057299 */ /* 0x000fc60008011605 */
[----:B------:R-:W-:Y:S01]  /*1750*/  UMOV UR4, UR7 ;  /* 0x0000000700047c82 */ /* 0x000fe20008000000 */
[----:B------:R-:W-:Y:S02]  /*1760*/  USEL UR5, UR30, UR5, !UP0 ;  /* 0x000000051e057287 */ /* 0x000fe4000c000000 */
[----:B------:R-:W-:Y:S02]  /*1770*/  UISETP.NE.AND UP0, UPT, UR10, 0x1, UPT ;  /* 0x000000010a00788c */ /* 0x000fe4000bf05270 */
[----:B----4-:R-:W-:-:S04]  /*1780*/  USHF.R.U32.HI UR4, URZ, UR13, UR4 ;  /* 0x0000000dff047299 */ /* 0x010fc80008011604 */
[----:B------:R-:W-:-:S04]  /*1790*/  USEL UR4, UR31, UR4, !UP0 ;  /* 0x000000041f047287 */ /* 0x000fc8000c000000 */
[----:B------:R-:W-:Y:S02]  /*17a0*/  UIADD3 UR6, UPT, UPT, UR5, -UR4, URZ ;  /* 0x8000000405067290 */ /* 0x000fe4000fffe0ff */
[----:B------:R-:W-:Y:S02]  /*17b0*/  UIADD3 UR4, UPT, UPT, -UR5, UR4, URZ ;  /* 0x0000000405047290 */ /* 0x000fe4000fffe1ff */
[----:B------:R-:W-:Y:S02]  /*17c0*/  UIMAD UR31, UR6, UR10, UR31 ;  /* 0x0000000a061f72a4 */ /* 0x000fe4000f8e021f */
[----:B------:R-:W-:-:S12]  /*17d0*/  UIMAD UR30, UR4, UR12, UR30 ;  /* 0x0000000c041e72a4 */ /* 0x000fd8000f8e021e */
.L_x_20:
[----:B------:R-:W-:Y:S01]  /*17e0*/  UISETP.NE.AND UP0, UPT, UR18, 0x2, UPT ;  /* 0x000000021200788c */ /* 0x000fe2000bf05270 */
[----:B------:R-:W-:Y:S09]  /*17f0*/  BRA.U !UP6, `(.L_x_21) ;  /* 0x000000010e0c7547 */ /* 0x000ff2000b800000 */
[----:B------:R-:W-:Y:S01]  /*1800*/  UCGABAR_WAIT ;  /* 0x0000000000007dc7 */ /* 0x000fe20008000000 */
[----:B------:R-:W-:Y:S01]  /*1810*/  CCTL.IVALL ;  /* 0x00000000ff00798f */ /* 0x000fe20002000000 */
[----:B------:R-:W-:Y:S05]  /*1820*/  BRA `(.L_x_22) ;  /* 0x0000000000047947 */ /* 0x000fea0003800000 */
.L_x_21:
[----:B------:R-:W-:Y:S06]  /*1830*/  BAR.SYNC.DEFER_BLOCKING 0x0 ;  /* 0x0000000000007b1d */ /* 0x000fec0000010000 */
.L_x_22:
[----:B------:R-:W-:Y:S05]  /*1840*/  BRA.U UP0, `(.L_x_23) ;  /* 0x0000001d00087547 */ /* 0x000fea000b800000 */
[----:B------:R-:W2:Y:S01]  /*1850*/  LDCU UR6, c[0x0][0x38c] ;  /* 0x00007180ff0677ac */ /* 0x000ea20008000800 */
[----:B------:R-:W-:Y:S01]  /*1860*/  PLOP3.LUT P1, PT, PT, PT, UP3, 0x80, 0x8 ;  /* 0x000000000008781c */ /* 0x000fe20003f2f038 */
[----:B------:R-:W-:Y:S01]  /*1870*/  IMAD.MOV.U32 R12, RZ, RZ, 0x1 ;  /* 0x00000001ff0c7424 */ /* 0x000fe200078e00ff */
[----:B------:R-:W-:Y:S01]  /*1880*/  ISETP.EQ.OR P2, PT, R0, RZ, P3 ;  /* 0x000000ff0000720c */ /* 0x000fe20001f42670 */
[----:B------:R-:W-:Y:S01]  /*1890*/  UISETP.NE.AND UP1, UPT, UR18, URZ, UPT ;  /* 0x000000ff1200728c */ /* 0x000fe2000bf25270 */
[----:B------:R-:W-:Y:S01]  /*18a0*/  PLOP3.LUT P1, PT, P1, PT, PT, 0x8, 0x80 ;  /* 0x000000000080781c */ /* 0x000fe20000f2e170 */
[----:B------:R-:W-:Y:S01]  /*18b0*/  USEL UR25, URZ, 0x1, UP4 ;  /* 0x00000001ff197887 */ /* 0x000fe2000a000000 */
[----:B------:R-:W-:Y:S01]  /*18c0*/  CS2R R10, SRZ ;  /* 0x00000000000a7805 */ /* 0x000fe2000001ff00 */
[----:B------:R-:W-:Y:S01]  /*18d0*/  IMAD.MOV.U32 R9, RZ, RZ, RZ ;  /* 0x000000ffff097224 */ /* 0x000fe200078e00ff */
[----:B------:R-:W3:Y:S01]  /*18e0*/  LDCU UR39, c[0x0][0x370] ;  /* 0x00006e00ff2777ac */ /* 0x000ee20008000800 */
[----:B------:R-:W-:Y:S01]  /*18f0*/  IMAD.MOV.U32 R8, RZ, RZ, 0x1 ;  /* 0x00000001ff087424 */ /* 0x000fe200078e00ff */
[----:B------:R-:W4:Y:S01]  /*1900*/  LDCU.64 UR28, c[0x0][0x348] ;  /* 0x00006900ff1c77ac */ /* 0x000f220008000a00 */
[----:B------:R-:W-:-:S02]  /*1910*/  USHF.R.U32.HI UR44, URZ, 0x5, UR24 ;  /* 0x00000005ff2c7899 */ /* 0x000fc40008011618 */
[----:B--2---:R-:W-:Y:S02]  /*1920*/  UIADD3 UR5, UPT, UPT, UR6, 0x1f, URZ ;  /* 0x0000001f06057890 */ /* 0x004fe4000fffe0ff */
[----:B------:R-:W-:Y:S02]  /*1930*/  UIADD3 UR46, UPT, UPT, UR6, 0x3e, URZ ;  /* 0x0000003e062e7890 */ /* 0x000fe4000fffe0ff */
[----:B------:R-:W-:Y:S01]  /*1940*/  USHF.R.S32.HI UR4, URZ, 0x1f, UR5 ;  /* 0x0000001fff047899 */ /* 0x000fe20008011405 */
[----:B------:R-:W2:Y:S03]  /*1950*/  LDCU UR38, c[0x0][0x374] ;  /* 0x00006e80ff2677ac */ /* 0x000ea60008000800 */
[----:B------:R-:W-:Y:S02]  /*1960*/  ULEA.HI UR4, UR4, UR5, URZ, 0x5 ;  /* 0x0000000504047291 */ /* 0x000fe4000f8f28ff */
[----:B------:R-:W-:-:S02]  /*1970*/  USEL UR25, UR25, 0x2, UP1 ;  /* 0x0000000219197887 */ /* 0x000fc40008800000 */
[----:B------:R-:W-:Y:S02]  /*1980*/  USHF.R.S32.HI UR41, URZ, 0x5, UR4 ;  /* 0x00000005ff297899 */ /* 0x000fe40008011404 */
[----:B------:R-:W-:Y:S02]  /*1990*/  UIADD3 UR4, UPT, UPT, UR6, -0x1, URZ ;  /* 0xffffffff06047890 */ /* 0x000fe4000fffe0ff */
[----:B------:R-:W-:Y:S02]  /*19a0*/  UISETP.LT.U32.AND UP0, UPT, UR41, 0x14, UPT ;  /* 0x000000142900788c */ /* 0x000fe4000bf01070 */
[----:B------:R-:W-:Y:S02]  /*19b0*/  UISETP.GE.U32.AND UP2, UPT, UR4, -0x3f, UPT ;  /* 0xffffffc10400788c */ /* 0x000fe4000bf46070 */
[----:B------:R-:W-:Y:S01]  /*19c0*/  USEL UR40, UR41, 0x14, UP0 ;  /* 0x0000001429287887 */ /* 0x000fe20008000000 */
[----:B------:R-:W-:-:S03]  /*19d0*/  UMOV UR5, URZ ;  /* 0x000000ff00057c82 */ /* 0x000fc60008000000 */
[----:B------:R-:W-:Y:S02]  /*19e0*/  UIADD3 UR21, UPT, UPT, UR40, -0x1, URZ ;  /* 0xffffffff28157890 */ /* 0x000fe4000fffe0ff */
[----:B------:R-:W-:-:S03]  /*19f0*/  UIADD3 UR43, UPT, UPT, UR41, -UR40, URZ ;  /* 0x80000028292b7290 */ /* 0x000fc6000fffe0ff */
[----:B------:R-:W-:-:S04]  /*1a00*/  @UP2 UIADD3 UR21, UPT, UPT, UR40, URZ, URZ ;  /* 0x000000ff28152290 */ /* 0x000fc8000fffe0ff */
[----:B--234-:R-:W-:-:S12]  /*1a10*/  UIADD3 UR21, UPT, UPT, UR21, 0x1, URZ ;  /* 0x0000000115157890 */ /* 0x01cfd8000fffe0ff */
.L_x_43:
[----:B------:R-:W-:Y:S01]  /*1a20*/  UISETP.NE.AND UP0, UPT, UR45, URZ, UPT ;  /* 0x000000ff2d00728c */ /* 0x000fe2000bf05270 */
[----:B------:R-:W2:Y:S08]  /*1a30*/  S2UR UR45, SR_CgaCtaId ;  /* 0x00000000002d79c3 */ /* 0x000eb00000008800 */
[----:B------:R-:W-:Y:S05]  /*1a40*/  BRA.U UP0, `(.L_x_24) ;  /* 0x0000000100347547 */ /* 0x000fea000b800000 */
[----:B------:R-:W3:Y:S01]  /*1a50*/  S2R R0, SR_CgaCtaId ;  /* 0x0000000000007919 */ /* 0x000ee20000008800 */
[----:B------:R-:W-:-:S04]  /*1a60*/  MOV R2, 0x400 ;  /* 0x0000040000027802 */ /* 0x000fc80000000f00 */
[----:B---3--:R-:W-:Y:S02]  /*1a70*/  LEA R0, R0, R2, 0x18 ;  /* 0x0000000200007211 */ /* 0x008fe400078ec0ff */
[----:B------:R-:W-:-:S03]  /*1a80*/  SHF.L.U32 R2, R8, 0x1f, RZ ;  /* 0x0000001f08027819 */ /* 0x000fc600000006ff */
[----:B------:R-:W-:-:S04]  /*1a90*/  IMAD R0, R9, 0x8, R0 ;  /* 0x0000000809007824 */ /* 0x000fc800078e0200 */
[----:B------:R-:W3:Y:S02]  /*1aa0*/  SYNCS.PHASECHK.TRANS64.TRYWAIT P0, [R0+URZ+0x200], R2 ;  /* 0x00020002000075a7 */ /* 0x000ee400080011ff */
[----:B---3--:R-:W-:Y:S05]  /*1ab0*/  @!P0 BRA `(.L_x_25) ;  /* 0x0000008400c08947 */ /* 0x008fea0003800000 */
.L_x_149:
[----:B------:R-:W-:Y:S01]  /*1ac0*/  VIADD R9, R9, 0x1 ;  /* 0x0000000109097836 */ /* 0x000fe20000000000 */
[----:B------:R3:W-:Y:S04]  /*1ad0*/  SYNCS.ARRIVE.TRANS64.A1T0 RZ, [R0+URZ+0x1f0], RZ ;  /* 0x0001f0ff00ff79a7 */ /* 0x0007e800081000ff */
[----:B------:R-:W-:-:S04]  /*1ae0*/  ISETP.NE.AND P0, PT, R9, 0x2, PT ;  /* 0x000000020900780c */ /* 0x000fc80003f05270 */
[----:B------:R-:W-:Y:S02]  /*1af0*/  SEL R9, R9, RZ, P0 ;  /* 0x000000ff09097207 */ /* 0x000fe40000000000 */
[----:B---3--:R-:W-:-:S04]  /*1b00*/  SEL R0, RZ, 0x1, P0 ;  /* 0x00000001ff007807 */ /* 0x008fc80000000000 */
[----:B------:R-:W-:-:S07]  /*1b10*/  LOP3.LUT R8, R8, R0, RZ, 0x3c, !PT ;  /* 0x0000000008087212 */ /* 0x000fce00078e3cff */
.L_x_24:
[----:B------:R-:W-:Y:S01]  /*1b20*/  UMOV UR6, 0x400 ;  /* 0x0000040000067882 */ /* 0x000fe20000000000 */
[----:B------:R-:W-:Y:S01]  /*1b30*/  SHF.L.U32 R0, R12, 0x1f, RZ ;  /* 0x0000001f0c007819 */ /* 0x000fe200000006ff */
[----:B--2---:R-:W-:Y:S02]  /*1b40*/  ULEA UR6, UR45, UR6, 0x18 ;  /* 0x000000062d067291 */ /* 0x004fe4000f8ec0ff */
[----:B------:R-:W-:Y:S02]  /*1b50*/  UISETP.GE.U32.AND UP0, UPT, UR46, 0x3f, UPT ;  /* 0x0000003f2e00788c */ /* 0x000fe4000bf06070 */
[----:B------:R-:W-:Y:S02]  /*1b60*/  ULEA UR4, UR5, UR6, 0x3 ;  /* 0x0000000605047291 */ /* 0x000fe4000f8e18ff */
[----:B------:R-:W-:Y:S02]  /*1b70*/  USHF.L.U32 UR35, UR30, 0x6, URZ ;  /* 0x000000061e237899 */ /* 0x000fe400080006ff */
[----:B------:R-:W-:Y:S01]  /*1b80*/  ULEA UR11, UR31, UR44, 0x8 ;  /* 0x0000002c1f0b7291 */ /* 0x000fe2000f8e40ff */
[----:B------:R-:W-:-:S04]  /*1b90*/  UMOV UR13, URZ ;  /* 0x000000ff000d7c82 */ /* 0x000fc80008000000 */
[----:B------:R2:W3:Y:S01]  /*1ba0*/  SYNCS.PHASECHK.TRANS64.TRYWAIT P0, [UR4+0xa0], R0 ;  /* 0x0000a000ff0075a7 */ /* 0x0004e20008001104 */
[----:B------:R-:W-:Y:S06]  /*1bb0*/  BRA.U !UP0, `(.L_x_26) ;  /* 0x0000000108bc7547 */ /* 0x000fec000b800000 */
[----:B------:R-:W-:Y:S01]  /*1bc0*/  UMOV UR7, URZ ;  /* 0x000000ff00077c82 */ /* 0x000fe20008000000 */
[----:B------:R-:W-:-:S05]  /*1bd0*/  UMOV UR4, UR5 ;  /* 0x0000000500047c82 */ /* 0x000fca0008000000 */
.L_x_32:
[----:B------:R-:W-:Y:S01]  /*1be0*/  ULEA UR33, UR4, UR6, 0x3 ;  /* 0x0000000604217291 */ /* 0x000fe2000f8e18ff */
[----:B---3--:R-:W-:Y:S01]  /*1bf0*/  @!P3 MOV R2, 0x2800 ;  /* 0x000028000002b802 */ /* 0x008fe20000000f00 */
[----:B-1-34-:R-:W-:Y:S10]  /*1c00*/  @P0 BRA `(.L_x_27) ;  /* 0x00000000000c0947 */ /* 0x01aff40003800000 */
[----:B------:R-:W-:-:S04]  /*1c10*/  SHF.L.U32 R3, R12, 0x1f, RZ ;  /* 0x0000001f0c037819 */ /* 0x000fc800000006ff */
[----:B------:R-:W3:Y:S02]  /*1c20*/  SYNCS.PHASECHK.TRANS64.TRYWAIT P0, [UR33+0xa0], R3 ;  /* 0x0000a003ff0075a7 */ /* 0x000ee40008001121 */
[----:B---3--:R-:W-:Y:S05]  /*1c30*/  @!P0 BRA `(.L_x_28) ;  /* 0x0000008400748947 */ /* 0x008fea0003800000 */
.L_x_27:
[----:B------:R3:W-:Y:S01]  /*1c40*/  @!P3 SYNCS.ARRIVE.TRANS64 RZ, [UR33], R2 ;  /* 0x00000002ffffb9a7 */ /* 0x0007e20008000021 */
[----:B------:R-:W-:-:S04]  /*1c50*/  ULOP3.LUT UR5, UR25, 0x2, URZ, 0xfc, !UPT ;  /* 0x0000000219057892 */ /* 0x000fc8000f8efcff */
[----:B------:R-:W-:-:S09]  /*1c60*/  UISETP.NE.AND UP0, UPT, UR5, 0x2, UPT ;  /* 0x000000020500788c */ /* 0x000fd2000bf05270 */
[----:B------:R-:W-:Y:S05]  /*1c70*/  BRA.U UP0, `(.L_x_29) ;  /* 0x0000000100047547 */ /* 0x000fea000b800000 */
[----:B-1----:R-:W-:Y:S05]  /*1c80*/  BPT.TRAP 0x1 ;  /* 0x000000040000795c */ /* 0x002fea0000300000 */
.L_x_29:
[----:B------:R-:W-:Y:S04]  /*1c90*/  BSSY.RECONVERGENT B0, `(.L_x_30) ;  /* 0x0000003000007945 */ /* 0x000fe80003800200 */
[----:B------:R-:W-:Y:S05]  /*1ca0*/  @P2 BRA `(.L_x_31) ;  /* 0x0000000000042947 */ /* 0x000fea0003800000 */
[----:B-1----:R-:W-:Y:S05]  /*1cb0*/  BPT.TRAP 0x1 ;  /* 0x000000040000795c */ /* 0x002fea0000300000 */
.L_x_31:
[----:B-1----:R-:W-:Y:S05]  /*1cc0*/  BSYNC.RECONVERGENT B0 ;  /* 0x0000000000007941 */ /* 0x002fea0003800200 */
.L_x_30:
[----:B------:R-:W-:Y:S02]  /*1cd0*/  UIADD3 UR5, UPT, UPT, UR4, 0x1, URZ ;  /* 0x0000000104057890 */ /* 0x000fe4000fffe0ff */
[----:B------:R-:W-:Y:S02]  /*1ce0*/  USHF.L.U32 UR34, UR7, 0x5, URZ ;  /* 0x0000000507227899 */ /* 0x000fe400080006ff */
[----:B------:R-:W-:Y:S02]  /*1cf0*/  UISETP.NE.AND UP0, UPT, UR5, 0x14, UPT ;  /* 0x000000140500788c */ /* 0x000fe4000bf05270 */
[----:B------:R-:W-:Y:S02]  /*1d00*/  UIADD3 UR7, UPT, UPT, UR7, 0x1, URZ ;  /* 0x0000000107077890 */ /* 0x000fe4000fffe0ff */
[----:B------:R-:W-:Y:S02]  /*1d10*/  USEL UR9, URZ, 0x1, UP0 ;  /* 0x00000001ff097887 */ /* 0x000fe40008000000 */
[----:B------:R-:W-:-:S02]  /*1d20*/  USEL UR5, UR5, URZ, UP0 ;  /* 0x000000ff05057287 */ /* 0x000fc40008000000 */
[----:B------:R-:W-:Y:S02]  /*1d30*/  UIADD3 UR14, UP0, UPT, UR28, 0x180, URZ ;  /* 0x000001801c0e7890 */ /* 0x000fe4000ff1e0ff */
[----:B------:R-:W-:Y:S01]  /*1d40*/  ULEA UR8, UR5, UR6, 0x3 ;  /* 0x0000000605087291 */ /* 0x000fe2000f8e18ff */
[----:B------:R-:W-:Y:S01]  /*1d50*/  LOP3.LUT R12, R12, UR9, RZ, 0x3c, !PT ;  /* 0x000000090c0c7c12 */ /* 0x000fe2000f8e3cff */
[----:B------:R-:W-:Y:S02]  /*1d60*/  ULEA UR32, UR4, UR6, 0xb ;  /* 0x0000000604207291 */ /* 0x000fe4000f8e58ff */
[----:B------:R-:W-:Y:S01]  /*1d70*/  UIADD3 UR16, UP1, UPT, UR28, 0x80, URZ ;  /* 0x000000801c107890 */ /* 0x000fe2000ff3e0ff */
[----:B--2---:R-:W-:Y:S01]  /*1d80*/  SHF.L.U32 R0, R12, 0x1f, RZ ;  /* 0x0000001f0c007819 */ /* 0x004fe200000006ff */
[----:B------:R-:W-:Y:S02]  /*1d90*/  UIADD3.X UR15, UPT, UPT, URZ, UR29, URZ, UP0, !UPT ;  /* 0x0000001dff0f7290 */ /* 0x000fe400087fe4ff */
[----:B------:R-:W-:Y:S01]  /*1da0*/  UISETP.NE.AND UP0, UPT, UR7, UR21, UPT ;  /* 0x000000150700728c */ /* 0x000fe2000bf05270 */
[----:B------:R4:W1:Y:S01]  /*1db0*/  SYNCS.PHASECHK.TRANS64.TRYWAIT P0, [UR8+0xa0], R0 ;  /* 0x0000a000ff0075a7 */ /* 0x0008620008001108 */
[----:B------:R-:W-:-:S02]  /*1dc0*/  ULEA UR8, UR4, UR24, 0xd ;  /* 0x0000001804087291 */ /* 0x000fc4000f8e68ff */
[----:B------:R-:W-:Y:S02]  /*1dd0*/  UIADD3.X UR17, UPT, UPT, URZ, UR29, URZ, UP1, !UPT ;  /* 0x0000001dff117290 */ /* 0x000fe40008ffe4ff */
[----:B------:R-:W-:Y:S02]  /*1de0*/  UIADD3 UR32, UPT, UPT, UR32, 0x6600, URZ ;  /* 0x0000660020207890 */ /* 0x000fe4000fffe0ff */
[----:B------:R-:W-:Y:S01]  /*1df0*/  UIADD3 UR8, UPT, UPT, UR6, 0x10600, UR8 ;  /* 0x0001060006087890 */ /* 0x000fe2000fffe008 */
[----:B------:R-:W-:Y:S01]  /*1e00*/  UMOV UR18, 0x0 ;  /* 0x0000000000127882 */ /* 0x000fe20000000000 */
[----:B------:R-:W-:Y:S01]  /*1e10*/  UMOV UR19, 0x10000000 ;  /* 0x1000000000137882 */ /* 0x000fe20000000000 */
[----:B------:R-:W-:Y:S01]  /*1e20*/  UMOV UR4, 0x30000 ;  /* 0x0003000000047882 */ /* 0x000fe20000000000 */
[----:B------:R-:W-:Y:S01]  /*1e30*/  UMOV UR12, UR36 ;  /* 0x00000024000c7c82 */ /* 0x000fe20008000000 */
[----:B------:R-:W-:Y:S01]  /*1e40*/  UMOV UR9, UR33 ;  /* 0x0000002100097c82 */ /* 0x000fe20008000000 */
[----:B------:R-:W-:Y:S01]  /*1e50*/  UMOV UR10, UR34 ;  /* 0x00000022000a7c82 */ /* 0x000fe20008000000 */
[----:B------:R-:W-:Y:S01]  /*1e60*/  UTMALDG.3D [UR32], [UR16], desc[UR18] ;  /* 0x00001220100075b4 */ /* 0x000fe20008011000 */
[----:B------:R-:W-:Y:S01]  /*1e70*/  UMOV UR13, UR21 ;  /* 0x00000015000d7c82 */ /* 0x000fe20008000000 */
[----:B------:R2:W-:Y:S02]  /*1e80*/  UTMALDG.3D.MULTICAST [UR8], [UR14], UR4, desc[UR18] ;  /* 0x000012080e0073b4 */ /* 0x0005e40008011804 */
[----:B--2---:R-:W-:Y:S01]  /*1e90*/  UMOV UR4, UR5 ;  /* 0x0000000500047c82 */ /* 0x004fe20008000000 */
[----:B------:R-:W-:Y:S05]  /*1ea0*/  BRA.U UP0, `(.L_x_32) ;  /* 0xfffffffd004c7547 */ /* 0x000fea000b83ffff */
.L_x_26:
[----:B------:R-:W-:Y:S01]  /*1eb0*/  ULEA UR4, UR5, UR6, 0x3 ;  /* 0x0000000605047291 */ /* 0x000fe2000f8e18ff */
[----:B--2-4-:R-:W-:Y:S01]  /*1ec0*/  SHF.L.U32 R0, R12, 0x1f, RZ ;  /* 0x0000001f0c007819 */ /* 0x014fe200000006ff */
[----:B------:R-:W-:Y:S01]  /*1ed0*/  @!P1 SYNCS.ARRIVE.TRANS64.A1T0 RZ, [UR6+0x188], RZ ;  /* 0x000188ffffff99a7 */ /* 0x000fe20008100006 */
[----:B------:R-:W-:-:S06]  /*1ee0*/  UISETP.GT.AND UP0, UPT, UR41, UR40, UPT ;  /* 0x000000282900728c */ /* 0x000fcc000bf04270 */
[----:B-1-3--:R1:W2:Y:S03]  /*1ef0*/  SYNCS.PHASECHK.TRANS64.TRYWAIT P0, [UR4+0xa0], R0 ;  /* 0x0000a000ff0075a7 */ /* 0x00a2a60008001104 */
[----:B------:R-:W-:Y:S05]  /*1f00*/  BRA.U !UP0, `(.L_x_33) ;  /* 0x0000000108c07547 */ /* 0x000fea000b800000 */
[----:B------:R-:W-:Y:S01]  /*1f10*/  UIADD3 UR26, UPT, UPT, UR43, UR13, URZ ;  /* 0x0000000d2b1a7290 */ /* 0x000fe2000fffe0ff */
[----:B------:R-:W-:-:S11]  /*1f20*/  UMOV UR4, UR5 ;  /* 0x0000000500047c82 */ /* 0x000fd60008000000 */
.L_x_39:
[----:B------:R-:W-:Y:S01]  /*1f30*/  ULEA UR17, UR4, UR6, 0x3 ;  /* 0x0000000604117291 */ /* 0x000fe2000f8e18ff */
[----:B--2---:R-:W-:Y:S01]  /*1f40*/  @!P3 MOV R2, 0x2800 ;  /* 0x000028000002b802 */ /* 0x004fe20000000f00 */
[----:B--234-:R-:W-:Y:S10]  /*1f50*/  @P0 BRA `(.L_x_34) ;  /* 0x00000000000c0947 */ /* 0x01cff40003800000 */
[----:B------:R-:W-:-:S04]  /*1f60*/  SHF.L.U32 R3, R12, 0x1f, RZ ;  /* 0x0000001f0c037819 */ /* 0x000fc800000006ff */
[----:B------:R-:W2:Y:S02]  /*1f70*/  SYNCS.PHASECHK.TRANS64.TRYWAIT P0, [UR17+0xa0], R3 ;  /* 0x0000a003ff0075a7 */ /* 0x000ea40008001111 */
[----:B--2---:R-:W-:Y:S05]  /*1f80*/  @!P0 BRA `(.L_x_35) ;  /* 0x0000008000b88947 */ /* 0x004fea0003800000 */
.L_x_34:
[----:B------:R2:W-:Y:S01]  /*1f90*/  @!P3 SYNCS.ARRIVE.TRANS64 RZ, [UR17], R2 ;  /* 0x00000002ffffb9a7 */ /* 0x0005e20008000011 */
[----:B------:R-:W-:-:S04]  /*1fa0*/  ULOP3.LUT UR5, UR25, 0x2, URZ, 0xfc, !UPT ;  /* 0x0000000219057892 */ /* 0x000fc8000f8efcff */
[----:B------:R-:W-:-:S09]  /*1fb0*/  UISETP.NE.AND UP0, UPT, UR5, 0x2, UPT ;  /* 0x000000020500788c */ /* 0x000fd2000bf05270 */
[----:B------:R-:W-:Y:S05]  /*1fc0*/  BRA.U UP0, `(.L_x_36) ;  /* 0x0000000100047547 */ /* 0x000fea000b800000 */
[----:B------:R-:W-:Y:S05]  /*1fd0*/  BPT.TRAP 0x1 ;  /* 0x000000040000795c */ /* 0x000fea0000300000 */
.L_x_36:
[----:B------:R-:W-:Y:S04]  /*1fe0*/  BSSY.RECONVERGENT B0, `(.L_x_37) ;  /* 0x0000003000007945 */ /* 0x000fe80003800200 */
[----:B------:R-:W-:Y:S05]  /*1ff0*/  @P2 BRA `(.L_x_38) ;  /* 0x0000000000042947 */ /* 0x000fea0003800000 */
[----:B------:R-:W-:Y:S05]  /*2000*/  BPT.TRAP 0x1 ;  /* 0x000000040000795c */ /* 0x000fea0000300000 */
.L_x_38:
[----:B------:R-:W-:Y:S05]  /*2010*/  BSYNC.RECONVERGENT B0 ;  /* 0x0000000000007941 */ /* 0x000fea0003800200 */
.L_x_37:
[----:B------:R-:W-:Y:S02]  /*2020*/  UIADD3 UR5, UPT, UPT, UR4, 0x1, URZ ;  /* 0x0000000104057890 */ /* 0x000fe4000fffe0ff */
[----:B------:R-:W-:Y:S02]  /*2030*/  USHF.L.U32 UR18, UR13, 0x5, URZ ;  /* 0x000000050d127899 */ /* 0x000fe400080006ff */
[----:B------:R-:W-:Y:S02]  /*2040*/  UISETP.NE.AND UP0, UPT, UR5, 0x14, UPT ;  /* 0x000000140500788c */ /* 0x000fe4000bf05270 */
[----:B------:R-:W-:Y:S02]  /*2050*/  UIADD3 UR13, UPT, UPT, UR13, 0x1, URZ ;  /* 0x000000010d0d7890 */ /* 0x000fe4000fffe0ff */
[----:B------:R-:W-:Y:S02]  /*2060*/  USEL UR8, URZ, 0x1, UP0 ;  /* 0x00000001ff087887 */ /* 0x000fe40008000000 */
[----:B------:R-:W-:-:S02]  /*2070*/  USEL UR5, UR5, URZ, UP0 ;  /* 0x000000ff05057287 */ /* 0x000fc40008000000 */
[----:B------:R-:W-:Y:S02]  /*2080*/  UIADD3 UR14, UP0, UPT, UR28, 0x180, URZ ;  /* 0x000001801c0e7890 */ /* 0x000fe4000ff1e0ff */
[----:B------:R-:W-:Y:S01]  /*2090*/  LOP3.LUT R12, R12, UR8, RZ, 0x3c, !PT ;  /* 0x000000080c0c7c12 */ /* 0x000fe2000f8e3cff */
[----:B------:R-:W-:Y:S02]  /*20a0*/  ULEA UR16, UR4, UR6, 0xb ;  /* 0x0000000604107291 */ /* 0x000fe4000f8e58ff */
[----:B------:R-:W-:Y:S01]  /*20b0*/  UIADD3 UR22, UP1, UPT, UR28, 0x80, URZ ;  /* 0x000000801c167890 */ /* 0x000fe2000ff3e0ff */
[----:B-1----:R-:W-:Y:S01]  /*20c0*/  SHF.L.U32 R0, R12, 0x1f, RZ ;  /* 0x0000001f0c007819 */ /* 0x002fe200000006ff */
[----:B------:R-:W-:Y:S02]  /*20d0*/  UIADD3.X UR15, UPT, UPT, URZ, UR29, URZ, UP0, !UPT ;  /* 0x0000001dff0f7290 */ /* 0x000fe400087fe4ff */
[----:B------:R-:W-:Y:S02]  /*20e0*/  ULEA UR8, UR4, UR24, 0xd ;  /* 0x0000001804087291 */ /* 0x000fe4000f8e68ff */
[----:B------:R-:W-:-:S02]  /*20f0*/  UISETP.NE.AND UP0, UPT, UR13, UR26, UPT ;  /* 0x0000001a0d00728c */ /* 0x000fc4000bf05270 */
[----:B------:R-:W-:Y:S02]  /*2100*/  ULEA UR7, UR5, UR6, 0x3 ;  /* 0x0000000605077291 */ /* 0x000fe4000f8e18ff */
[----:B------:R-:W-:Y:S02]  /*2110*/  UIADD3 UR16, UPT, UPT, UR16, 0x6600, URZ ;  /* 0x0000660010107890 */ /* 0x000fe4000fffe0ff */
[----:B------:R-:W-:Y:S02]  /*2120*/  UIADD3.X UR23, UPT, UPT, URZ, UR29, URZ, UP1, !UPT ;  /* 0x0000001dff177290 */ /* 0x000fe40008ffe4ff */
[----:B------:R-:W-:Y:S01]  /*2130*/  UIADD3 UR8, UPT, UPT, UR6, 0x10600, UR8 ;  /* 0x0001060006087890 */ /* 0x000fe2000fffe008 */
[----:B------:R-:W-:Y:S01]  /*2140*/  UMOV UR30, 0x0 ;  /* 0x00000000001e7882 */ /* 0x000fe20000000000 */
[----:B------:R-:W-:Y:S01]  /*2150*/  UMOV UR31, 0x10000000 ;  /* 0x10000000001f7882 */ /* 0x000fe20000000000 */
[----:B------:R-:W-:Y:S01]  /*2160*/  UMOV UR19, UR35 ;  /* 0x0000002300137c82 */ /* 0x000fe20008000000 */
[----:B------:R-:W-:Y:S01]  /*2170*/  UMOV UR20, UR36 ;  /* 0x0000002400147c82 */ /* 0x000fe20008000000 */
[----:B------:R3:W4:Y:S01]  /*2180*/  SYNCS.PHASECHK.TRANS64.TRYWAIT P0, [UR7+0xa0], R0 ;  /* 0x0000a000ff0075a7 */ /* 0x0007220008001107 */
[----:B------:R-:W-:Y:S01]  /*2190*/  UMOV UR4, 0x30000 ;  /* 0x0003000000047882 */ /* 0x000fe20000000000 */
[----:B------:R-:W-:Y:S01]  /*21a0*/  UMOV UR12, UR36 ;  /* 0x00000024000c7c82 */ /* 0x000fe20008000000 */
[----:B------:R-:W-:Y:S01]  /*21b0*/  UMOV UR9, UR17 ;  /* 0x0000001100097c82 */ /* 0x000fe20008000000 */
[----:B------:R-:W-:Y:S01]  /*21c0*/  UMOV UR10, UR18 ;  /* 0x00000012000a7c82 */ /* 0x000fe20008000000 */
[----:B------:R-:W-:Y:S01]  /*21d0*/  UTMALDG.3D [UR16], [UR22], desc[UR30] ;  /* 0x00001e10160075b4 */ /* 0x000fe20008011000 */
[----:B------:R1:W-:Y:S02]  /*21e0*/  UTMALDG.3D.MULTICAST [UR8], [UR14], UR4, desc[UR30] ;  /* 0x00001e080e0073b4 */ /* 0x0003e40008011804 */
[----:B-1----:R-:W-:Y:S01]  /*21f0*/  UMOV UR4, UR5 ;  /* 0x0000000500047c82 */ /* 0x002fe20008000000 */
[----:B------:R-:W-:Y:S05]  /*2200*/  BRA.U UP0, `(.L_x_39) ;  /* 0xfffffffd00487547 */ /* 0x000fea000b83ffff */
.L_x_33:
[C---:B------:R-:W-:Y:S01]  /*2210*/  LEA R3, R11.reuse, UR6, 0x3 ;  /* 0x000000060b037c11 */ /* 0x040fe2000f8e18ff */
[----:B------:R-:W-:Y:S01]  /*2220*/  NOP ;  /* 0x0000000000007918 */ /* 0x000fe20000000000 */
[----:B-1-3--:R-:W-:Y:S02]  /*2230*/  SHF.L.U32 R0, R10, 0x1f, RZ ;  /* 0x0000001f0a007819 */ /* 0x00afe400000006ff */
[----:B------:R-:W-:Y:S02]  /*2240*/  LEA R4, R11, UR6, 0x4 ;  /* 0x000000060b047c11 */ /* 0x000fe4000f8e20ff */
[----:B--2-4-:R-:W1:Y:S02]  /*2250*/  SYNCS.PHASECHK.TRANS64.TRYWAIT P0, [R3+URZ+0x190], R0 ;  /* 0x00019000030075a7 */ /* 0x014e6400080011ff */
[----:B-1----:R-:W-:Y:S05]  /*2260*/  @!P0 BRA `(.L_x_40) ;  /* 0x0000008000188947 */ /* 0x002fea0003800000 */
.L_x_152:
[----:B------:R-:W2:Y:S01]  /*2270*/  LDS.128 R4, [R4+0x220] ;  /* 0x0002200004047984 */ /* 0x000ea20000000c00 */
[----:B------:R-:W-:Y:S01]  /*2280*/  UISETP.GE.AND UP0, UPT, UR42, 0x1, UPT ;  /* 0x000000012a00788c */ /* 0x000fe2000bf06270 */
[----:B------:R-:W-:Y:S01]  /*2290*/  @!PT LDS RZ, [RZ] ;  /* 0x00000000fffff984 */ /* 0x000fe20000000800 */
[----:B------:R-:W-:Y:S01]  /*22a0*/  @!PT LDS RZ, [RZ] ;  /* 0x00000000fffff984 */ /* 0x000fe20000000800 */
[----:B------:R-:W-:Y:S01]  /*22b0*/  @!PT LDS RZ, [RZ] ;  /* 0x00000000fffff984 */ /* 0x000fe20000000800 */
[----:B------:R-:W-:Y:S01]  /*22c0*/  @!PT LDS RZ, [RZ] ;  /* 0x00000000fffff984 */ /* 0x000fe20000000800 */
[----:B------:R3:W-:Y:S06]  /*22d0*/  MEMBAR.ALL.CTA ;  /* 0x0000000000007992 */ /* 0x0007ec0000008000 */
[----:B---3--:R-:W3:Y:S01]  /*22e0*/  FENCE.VIEW.ASYNC.S ;  /* 0x00000000000073c6 */ /* 0x008ee20000000000 */
[----:B--2---:R-:W-:-:S13]  /*22f0*/  LOP3.LUT P0, RZ, R6, 0x1, RZ, 0xc0, !PT ;  /* 0x0000000106ff7812 */ /* 0x004fda000780c0ff */
[----:B---3--:R-:W-:Y:S01]  /*2300*/  VOTEU.ANY UP1, P0 ;  /* 0x0000000000ff7886 */ /* 0x008fe20000020100 */
[----:B------:R-:W-:-:S13]  /*2310*/  PLOP3.LUT P0, PT, PT, PT, UP1, 0x80, 0x8 ;  /* 0x000000000008781c */ /* 0x000fda0003f0f018 */
[----:B-1----:R-:W-:Y:S02]  /*2320*/  @P0 LOP3.LUT R0, R5, 0xffff, RZ, 0xc0, !PT ;  /* 0x0000ffff05000812 */ /* 0x002fe400078ec0ff */
[----:B------:R-:W-:Y:S02]  /*2330*/  @P0 MOV R2, R4 ;  /* 0x0000000400020202 */ /* 0x000fe40000000f00 */
[----:B------:R-:W-:Y:S01]  /*2340*/  @P0 R2UR UR7, R0 ;  /* 0x00000000000702ca */ /* 0x000fe200000e0000 */
[----:B------:R-:W-:Y:S01]  /*2350*/  VIADD R0, R3, 0x1a0 ;  /* 0x000001a003007836 */ /* 0x000fe20000000000 */
[----:B------:R-:W-:Y:S02]  /*2360*/  @P0 SHF.R.U32.HI R4, RZ, 0x10, R5 ;  /* 0x00000010ff040819 */ /* 0x000fe40000011605 */
[----:B------:R-:W-:Y:S02]  /*2370*/  @P0 R2UR UR8, R2 ;  /* 0x00000000020802ca */ /* 0x000fe400000e0000 */
[----:B------:R-:W-:-:S02]  /*2380*/  PRMT R0, RZ, 0x654, R0 ;  /* 0x00000654ff007816 */ /* 0x000fc40000000000 */
[----:B------:R-:W-:Y:S02]  /*2390*/  @P0 R2UR UR4, R4 ;  /* 0x00000000040402ca */ /* 0x000fe400000e0000 */
[----:B------:R1:W-:Y:S03]  /*23a0*/  SYNCS.ARRIVE.TRANS64.RED.A1T0 RZ, [R0+URZ], RZ ;  /* 0x000000ff00ff79a7 */ /* 0x0003e600081004ff */
[----:B------:R-:W-:-:S04]  /*23b0*/  @UP1 UMOV UR27, UR7 ;  /* 0x00000007001b1c82 */ /* 0x000fc80008000000 */
[----:B------:R-:W-:-:S04]  /*23c0*/  @UP1 UMOV UR37, UR8 ;  /* 0x0000000800251c82 */ /* 0x000fc80008000000 */
[----:B------:R-:W-:Y:S01]  /*23d0*/  @UP1 UMOV UR36, UR4 ;  /* 0x0000000400241c82 */ /* 0x000fe20008000000 */
[----:B------:R-:W-:Y:S05]  /*23e0*/  BRA.U !UP0, `(.L_x_41) ;  /* 0x0000000108d47547 */ /* 0x000fea000b800000 */
[----:B------:R-:W2:Y:S01]  /*23f0*/  LDCU.128 UR12, c[0x0][0xb10] ;  /* 0x00016200ff0c77ac */ /* 0x000ea20008000c00 */
[----:B------:R-:W3:Y:S01]  /*2400*/  LDCU UR26, c[0x0][0xb20] ;  /* 0x00016400ff1a77ac */ /* 0x000ee20008000800 */
[----:B------:R-:W4:Y:S01]  /*2410*/  LDCU UR20, c[0x0][0xb0c] ;  /* 0x00016180ff1477ac */ /* 0x000f220008000800 */
[----:B------:R-:W1:Y:S01]  /*2420*/  LDCU.64 UR10, c[0x0][0xb28] ;  /* 0x00016500ff0a77ac */ /* 0x000e620008000a00 */
[----:B------:R-:W-:Y:S02]  /*2430*/  UISETP.NE.AND UP3, UPT, UR42, 0x1, UPT ;  /* 0x000000012a00788c */ /* 0x000fe4000bf65270 */
[----:B--2---:R-:W-:Y:S02]  /*2440*/  UIMAD.WIDE.U32 UR16, UR38, UR15, URZ ;  /* 0x0000000f261072a5 */ /* 0x004fe4000f8e00ff */
[----:B------:R-:W-:Y:S02]  /*2450*/  UIMAD.WIDE.U32 UR8, UR39, UR12, URZ ;  /* 0x0000000c270872a5 */ /* 0x000fe4000f8e00ff */
[----:B------:R-:W-:-:S02]  /*2460*/  UISETP.NE.AND UP0, UPT, UR14, 0x1, UPT ;  /* 0x000000010e00788c */ /* 0x000fc4000bf05270 */
[----:B------:R-:W-:Y:S01]  /*2470*/  UIMAD.WIDE.U32 UR22, UR27, UR15, URZ ;  /* 0x0000000f1b1672a5 */ /* 0x000fe2000f8e00ff */
[----:B------:R-:W-:Y:S02]  /*2480*/  UMOV UR16, UR17 ;  /* 0x0000001100107c82 */ /* 0x000fe40008000000 */
[----:B------:R-:W-:Y:S01]  /*2490*/  UMOV UR8, UR9 ;  /* 0x0000000900087c82 */ /* 0x000fe20008000000 */
[----:B---3--:R-:W-:Y:S02]  /*24a0*/  USHF.R.U32.HI UR16, URZ, UR26, UR16 ;  /* 0x0000001aff107299 */ /* 0x008fe40008011610 */
[----:B----4-:R-:W-:Y:S02]  /*24b0*/  UISETP.NE.AND UP2, UPT, UR20, 0x1, UPT ;  /* 0x000000011400788c */ /* 0x010fe4000bf45270 */
[----:B------:R-:W-:Y:S02]  /*24c0*/  USHF.R.U32.HI UR8, URZ, UR13, UR8 ;  /* 0x0000000dff087299 */ /* 0x000fe40008011608 */
[----:B------:R-:W-:-:S02]  /*24d0*/  USEL UR7, UR38, UR16, !UP0 ;  /* 0x0000001026077287 */ /* 0x000fc4000c000000 */
[----:B------:R-:W-:Y:S02]  /*24e0*/  USEL UR8, UR39, UR8, !UP2 ;  /* 0x0000000827087287 */ /* 0x000fe4000d000000 */
[----:B-1----:R-:W-:Y:S01]  /*24f0*/  UIMAD.WIDE.U32 UR16, UR7, UR10, URZ ;  /* 0x0000000a071072a5 */ /* 0x002fe2000f8e00ff */
[----:B------:R-:W-:Y:S01]  /*2500*/  UMOV UR4, UR23 ;  /* 0x0000001700047c82 */ /* 0x000fe20008000000 */
[----:B------:R-:W-:Y:S02]  /*2510*/  UIMAD.WIDE.U32 UR18, UR37, UR12, URZ ;  /* 0x0000000c251272a5 */ /* 0x000fe4000f8e00ff */
[----:B------:R-:W-:-:S03]  /*2520*/  UIMAD.WIDE.U32 UR22, UR8, UR10, URZ ;  /* 0x0000000a081672a5 */ /* 0x000fc6000f8e00ff */
[----:B------:R-:W-:Y:S01]  /*2530*/  UMOV UR16, UR17 ;  /* 0x0000001100107c82 */ /* 0x000fe20008000000 */
[----:B------:R-:W-:Y:S02]  /*2540*/  USHF.R.U32.HI UR4, URZ, UR26, UR4 ;  /* 0x0000001aff047299 */ /* 0x000fe40008011604 */
[----:B------:R-:W-:Y:S01]  /*2550*/  @UP3 USHF.R.U32.HI UR7, URZ, UR11, UR16 ;  /* 0x0000000bff073299 */ /* 0x000fe20008011610 */
[----:B------:R-:W-:Y:S01]  /*2560*/  UMOV UR18, UR19 ;  /* 0x0000001300127c82 */ /* 0x000fe20008000000 */
[----:B------:R-:W-:Y:S01]  /*2570*/  UMOV UR22, UR23 ;  /* 0x0000001700167c82 */ /* 0x000fe20008000000 */
[----:B------:R-:W-:Y:S02]  /*2580*/  USHF.R.U32.HI UR13, URZ, UR13, UR18 ;  /* 0x0000000dff0d7299 */ /* 0x000fe40008011612 */
[----:B------:R-:W-:Y:S02]  /*2590*/  USEL UR4, UR27, UR4, !UP0 ;  /* 0x000000041b047287 */ /* 0x000fe4000c000000 */
[----:B------:R-:W-:-:S02]  /*25a0*/  @UP3 USHF.R.U32.HI UR8, URZ, UR11, UR22 ;  /* 0x0000000bff083299 */ /* 0x000fc40008011616 */
[----:B------:R-:W-:Y:S02]  /*25b0*/  UIMAD UR9, UR42, UR7, URZ ;  /* 0x000000072a0972a4 */ /* 0x000fe4000f8e02ff */
[----:B------:R-:W-:Y:S02]  /*25c0*/  USEL UR7, UR37, UR13, !UP2 ;  /* 0x0000000d25077287 */ /* 0x000fe4000d000000 */
[----:B------:R-:W-:Y:S02]  /*25d0*/  UIMAD UR12, UR42, UR8, URZ ;  /* 0x000000082a0c72a4 */ /* 0x000fe4000f8e02ff */
[----:B------:R-:W-:Y:S02]  /*25e0*/  UISETP.GE.AND UP0, UPT, UR4, UR9, UPT ;  /* 0x000000090400728c */ /* 0x000fe4000bf06270 */
[----:B------:R-:W-:Y:S02]  /*25f0*/  UIMAD.WIDE.U32 UR16, UR4, UR10, URZ ;  /* 0x0000000a041072a5 */ /* 0x000fe4000f8e00ff */
[----:B------:R-:W-:-:S02]  /*2600*/  UISETP.GE.OR UP0, UPT, UR7, UR12, UP0 ;  /* 0x0000000c0700728c */ /* 0x000fc40008706670 */
[----:B------:R-:W-:Y:S02]  /*2610*/  UIMAD.WIDE.U32 UR12, UR7, UR10, URZ ;  /* 0x0000000a070c72a5 */ /* 0x000fe4000f8e00ff */
[----:B------:R-:W-:Y:S01]  /*2620*/  UIADD3 UR15, UPT, UPT, -UR4, URZ, URZ ;  /* 0x000000ff040f7290 */ /* 0x000fe2000fffe1ff */
[----:B------:R-:W-:Y:S01]  /*2630*/  UMOV UR10, UR17 ;  /* 0x00000011000a7c82 */ /* 0x000fe20008000000 */
[----:B------:R-:W-:Y:S02]  /*2640*/  UIADD3 UR12, UPT, UPT, -UR7, URZ, URZ ;  /* 0x000000ff070c7290 */ /* 0x000fe4000fffe1ff */
[----:B------:R-:W-:-:S03]  /*2650*/  USHF.R.U32.HI UR10, URZ, UR11, UR10 ;  /* 0x0000000bff0a7299 */ /* 0x000fc6000801160a */
[----:B------:R-:W-:Y:S01]  /*2660*/  @!UP0 UMOV UR9, UR13 ;  /* 0x0000000d00098c82 */ /* 0x000fe20008000000 */
[----:B------:R-:W-:Y:S02]  /*2670*/  UIMAD UR15, UR14, UR15, UR27 ;  /* 0x0000000f0e0f72a4 */ /* 0x000fe4000f8e021b */
[----:B------:R-:W-:Y:S02]  /*2680*/  USEL UR10, UR4, UR10, !UP3 ;  /* 0x0000000a040a7287 */ /* 0x000fe4000d800000 */
[----:B------:R-:W-:Y:S02]  /*2690*/  @!UP0 USHF.R.U32.HI UR9, URZ, UR11, UR9 ;  /* 0x0000000bff098299 */ /* 0x000fe40008011609 */
[----:B------:R-:W-:Y:S02]  /*26a0*/  UIADD3 UR11, UPT, UPT, -UR10, URZ, URZ ;  /* 0x000000ff0a0b7290 */ /* 0x000fe4000fffe1ff */
[----:B------:R-:W-:Y:S02]  /*26b0*/  @!UP0 USEL UR9, UR7, UR9, !UP3 ;  /* 0x0000000907098287 */ /* 0x000fe4000d800000 */
[----:B------:R-:W-:-:S02]  /*26c0*/  UIMAD UR11, UR42, UR11, UR4 ;  /* 0x0000000b2a0b72a4 */ /* 0x000fc4000f8e0204 */
[----:B------:R-:W-:Y:S02]  /*26d0*/  @!UP0 UIADD3 UR10, UPT, UPT, UR10, -UR9, URZ ;  /* 0x800000090a0a8290 */ /* 0x000fe4000fffe0ff */
[----:B------:R-:W-:Y:S02]  /*26e0*/  @!UP0 UIMAD UR9, UR11, UR8, UR9 ;  /* 0x000000080b0982a4 */ /* 0x000fe4000f8e0209 */
[----:B------:R-:W-:Y:S02]  /*26f0*/  @!UP0 UIMAD UR4, UR42, UR10, UR7 ;  /* 0x0000000a2a0482a4 */ /* 0x000fe4000f8e0207 */
[----:B------:R-:W-:Y:S02]  /*2700*/  UIMAD UR8, UR20, UR12, UR37 ;  /* 0x0000000c140872a4 */ /* 0x000fe4000f8e0225 */
[----:B------:R-:W-:Y:S01]  /*2710*/  UIMAD UR27, UR4, UR14, UR15 ;  /* 0x0000000e041b72a4 */ /* 0x000fe2000f8e020f */
[----:B------:R-:W-:Y:S02]  /*2720*/  @!UP0 UMOV UR7, UR9 ;  /* 0x0000000900078c82 */ /* 0x000fe40008000000 */
[----:B------:R-:W-:-:S12]  /*2730*/  UIMAD UR37, UR7, UR20, UR8 ;  /* 0x00000014072572a4 */ /* 0x000fd8000f8e0208 */
.L_x_41:
[----:B------:R-:W2:Y:S02]  /*2740*/  LDCU UR4, c[0x0][0xb30] ;  /* 0x00016600ff0477ac */ /* 0x000ea40008000800 */
[----:B--2---:R-:W-:-:S09]  /*2750*/  UISETP.NE.AND UP0, UPT, UR4, 0x1, UPT ;  /* 0x000000010400788c */ /* 0x004fd2000bf05270 */
[----:B------:R-:W-:Y:S05]  /*2760*/  BRA.U UP0, `(.L_x_42) ;  /* 0x0000000100447547 */ /* 0x000fea000b800000 */
[----:B------:R-:W2:Y:S01]  /*2770*/  LDCU.128 UR12, c[0x0][0xb10] ;  /* 0x00016200ff0c77ac */ /* 0x000ea20008000c00 */
[----:B------:R-:W3:Y:S01]  /*2780*/  LDCU UR16, c[0x0][0xb0c] ;  /* 0x00016180ff1077ac */ /* 0x000ee20008000800 */
[----:B------:R-:W4:Y:S01]  /*2790*/  LDCU UR17, c[0x0][0xb20] ;  /* 0x00016400ff1177ac */ /* 0x000f220008000800 */
[----:B--2---:R-:W-:Y:S02]  /*27a0*/  UIMAD.WIDE.U32 UR10, UR37, UR12, URZ ;  /* 0x0000000c250a72a5 */ /* 0x004fe4000f8e00ff */
[----:B------:R-:W-:Y:S02]  /*27b0*/  UIMAD.WIDE.U32 UR8, UR27, UR15, URZ ;  /* 0x0000000f1b0872a5 */ /* 0x000fe4000f8e00ff */
[----:B---3--:R-:W-:Y:S02]  /*27c0*/  UISETP.NE.AND UP2, UPT, UR16, 0x1, UPT ;  /* 0x000000011000788c */ /* 0x008fe4000bf45270 */
[----:B------:R-:W-:Y:S01]  /*27d0*/  UISETP.NE.AND UP0, UPT, UR14, 0x1, UPT ;  /* 0x000000010e00788c */ /* 0x000fe2000bf05270 */
[----:B------:R-:W-:-:S02]  /*27e0*/  UMOV UR7, UR11 ;  /* 0x0000000b00077c82 */ /* 0x000fc40008000000 */
[----:B------:R-:W-:Y:S01]  /*27f0*/  UMOV UR4, UR9 ;  /* 0x0000000900047c82 */ /* 0x000fe20008000000 */
[----:B------:R-:W-:Y:S02]  /*2800*/  USHF.R.U32.HI UR7, URZ, UR13, UR7 ;  /* 0x0000000dff077299 */ /* 0x000fe40008011607 */
[----:B----4-:R-:W-:Y:S02]  /*2810*/  USHF.R.U32.HI UR4, URZ, UR17, UR4 ;  /* 0x00000011ff047299 */ /* 0x010fe40008011604 */
[----:B------:R-:W-:Y:S02]  /*2820*/  USEL UR7, UR37, UR7, !UP2 ;  /* 0x0000000725077287 */ /* 0x000fe4000d000000 */
[----:B------:R-:W-:-:S04]  /*2830*/  USEL UR4, UR27, UR4, !UP0 ;  /* 0x000000041b047287 */ /* 0x000fc8000c000000 */
[----:B------:R-:W-:Y:S02]  /*2840*/  UIADD3 UR8, UPT, UPT, UR7, -UR4, URZ ;  /* 0x8000000407087290 */ /* 0x000fe4000fffe0ff */
[----:B------:R-:W-:Y:S02]  /*2850*/  UIADD3 UR4, UPT, UPT, -UR7, UR4, URZ ;  /* 0x0000000407047290 */ /* 0x000fe4000fffe1ff */
[----:B------:R-:W-:Y:S02]  /*2860*/  UIMAD UR27, UR8, UR14, UR27 ;  /* 0x0000000e081b72a4 */ /* 0x000fe4000f8e021b */
[----:B------:R-:W-:-:S12]  /*2870*/  UIMAD UR37, UR4, UR16, UR37 ;  /* 0x00000010042572a4 */ /* 0x000fd8000f8e0225 */
.L_x_42:
[----:B------:R-:W-:Y:S01]  /*2880*/  VIADD R11, R11, 0x1 ;  /* 0x000000010b0b7836 */ /* 0x000fe20000000000 */
[----:B------:R-:W-:Y:S02]  /*2890*/  R2UR UR7, R77 ;  /* 0x000000004d0772ca */ /* 0x000fe400000e0000 */
[----:B------:R-:W-:Y:S02]  /*28a0*/  R2UR UR4, R76 ;  /* 0x000000004c0472ca */ /* 0x000fe400000e0000 */
[C---:B------:R-:W-:Y:S02]  /*28b0*/  ISETP.NE.AND P0, PT, R11.reuse, 0x2, PT ;  /* 0x000000020b00780c */ /* 0x040fe40003f05270 */
[----:B------:R-:W-:Y:S02]  /*28c0*/  PLOP3.LUT P1, PT, PT, PT, PT, 0x80, 0x8 ;  /* 0x000000000008781c */ /* 0x000fe40003f2f070 */
[----:B-1----:R-:W-:Y:S02]  /*28d0*/  SEL R0, RZ, 0x1, P0 ;  /* 0x00000001ff007807 */ /* 0x002fe40000000000 */
[----:B------:R-:W-:-:S02]  /*28e0*/  SEL R11, R11, RZ, P0 ;  /* 0x000000ff0b0b7207 */ /* 0x000fc40000000000 */
[----:B------:R-:W-:Y:S01]  /*28f0*/  LOP3.LUT R10, R10, R0, RZ, 0x3c, !PT ;  /* 0x000000000a0a7212 */ /* 0x000fe200078e3cff */
[----:B------:R-:W-:Y:S02]  /*2900*/  UIADD3 UR30, UPT, UPT, UR37, UR7, URZ ;  /* 0x00000007251e7290 */ /* 0x000fe4000fffe0ff */
[----:B------:R-:W-:Y:S01]  /*2910*/  UIADD3 UR31, UPT, UPT, UR27, UR4, URZ ;  /* 0x000000041b1f7290 */ /* 0x000fe2000fffe0ff */
[----:B------:R-:W-:Y:S11]  /*2920*/  BRA.U UP1, `(.L_x_43) ;  /* 0xfffffff1013c7547 */ /* 0x000ff6000b83ffff */
[----:B------:R-:W-:Y:S01]  /*2930*/  UIADD3 UR7, UPT, UPT, UR6, 0xa0, URZ ;  /* 0x000000a006077890 */ /* 0x000fe2000fffe0ff */
[----:B------:R-:W-:-:S03]  /*2940*/  SHF.L.U32 R2, R12, 0x1f, RZ ;  /* 0x0000001f0c027819 */ /* 0x000fc600000006ff */
[----:B------:R-:W-:-:S09]  /*2950*/  ULEA UR4, UR5, UR7, 0x3 ;  /* 0x0000000705047291 */ /* 0x000fd2000f8e18ff */
[----:B------:R-:W1:Y:S02]  /*2960*/  SYNCS.PHASECHK.TRANS64.TRYWAIT P0, [UR4], R2 ;  /* 0x00000002ff0075a7 */ /* 0x000e640008001104 */
[----:B-1----:R-:W-:Y:S05]  /*2970*/  @!P0 BRA `(.L_x_44) ;  /* 0x0000007800688947 */ /* 0x002fea0003800000 */
.L_x_154:
[----:B------:R-:W-:-:S04]  /*2980*/  UIADD3 UR4, UPT, UPT, UR5, 0x1, URZ ;  /* 0x0000000105047890 */ /* 0x000fc8000fffe0ff */
[----:B------:R-:W-:-:S04]  /*2990*/  UISETP.NE.AND UP0, UPT, UR4, 0x14, UPT ;  /* 0x000000140400788c */ /* 0x000fc8000bf05270 */
[----:B------:R-:W-:Y:S02]  /*29a0*/  USEL UR6, URZ, 0x1, UP0 ;  /* 0x00000001ff067887 */ /* 0x000fe40008000000 */
[----:B------:R-:W-:-:S04]  /*29b0*/  USEL UR4, UR4, URZ, UP0 ;  /* 0x000000ff04047287 */ /* 0x000fc80008000000 */
[----:B------:R-:W-:Y:S01]  /*29c0*/  ULEA UR5, UR4, UR7, 0x3 ;  /* 0x0000000704057291 */ /* 0x000fe2000f8e18ff */
[----:B-1----:R-:W-:-:S04]  /*29d0*/  LOP3.LUT R2, R12, UR6, RZ, 0x3c, !PT ;  /* 0x000000060c027c12 */ /* 0x002fc8000f8e3cff */
[----:B------:R-:W-:-:S04]  /*29e0*/  SHF.L.U32 R3, R2, 0x1f, RZ ;  /* 0x0000001f02037819 */ /* 0x000fc800000006ff */
[----:B------:R-:W1:Y:S02]  /*29f0*/  SYNCS.PHASECHK.TRANS64.TRYWAIT P0, [UR5], R3 ;  /* 0x00000003ff0075a7 */ /* 0x000e640008001105 */
[----:B-1----:R-:W-:Y:S05]  /*2a00*/  @!P0 BRA `(.L_x_45) ;  /* 0x00000078005c8947 */ /* 0x002fea0003800000 */
.L_x_156:
[----:B------:R-:W-:-:S04]  /*2a10*/  UIADD3 UR4, UPT, UPT, UR4, 0x1, URZ ;  /* 0x0000000104047890 */ /* 0x000fc8000fffe0ff */
[----:B------:R-:W-:-:S04]  /*2a20*/  UISETP.NE.AND UP0, UPT, UR4, 0x14, UPT ;  /* 0x000000140400788c */ /* 0x000fc8000bf05270 */
[----:B------:R-:W-:Y:S02]  /*2a30*/  USEL UR6, URZ, 0x1, UP0 ;  /* 0x00000001ff067887 */ /* 0x000fe40008000000 */
[----:B------:R-:W-:-:S04]  /*2a40*/  USEL UR4, UR4, URZ, UP0 ;  /* 0x000000ff04047287 */ /* 0x000fc80008000000 */
[----:B------:R-:W-:Y:S01]  /*2a50*/  ULEA UR5, UR4, UR7, 0x3 ;  /* 0x0000000704057291 */ /* 0x000fe2000f8e18ff */
[----:B------:R-:W-:-:S04]  /*2a60*/  LOP3.LUT R2, R2, UR6, RZ, 0x3c, !PT ;  /* 0x0000000602027c12 */ /* 0x000fc8000f8e3cff */
[----:B-1----:R-:W-:-:S04]  /*2a70*/  SHF.L.U32 R3, R2, 0x1f, RZ ;  /* 0x0000001f02037819 */ /* 0x002fc800000006ff */
[----:B------:R-:W1:Y:S02]  /*2a80*/  SYNCS.PHASECHK.TRANS64.TRYWAIT P0, [UR5], R3 ;  /* 0x00000003ff0075a7 */ /* 0x000e640008001105 */
[----:B-1----:R-:W-:Y:S05]  /*2a90*/  @!P0 BRA `(.L_x_46) ;  /* 0x0000007800508947 */ /* 0x002fea0003800000 */
.L_x_158:
        /* <DEDUP_REMOVED lines=9> */
.L_x_160:
        /* <DEDUP_REMOVED lines=9> */
.L_x_162:
        /* <DEDUP_REMOVED lines=9> */
.L_x_164:
        /* <DEDUP_REMOVED lines=9> */
.L_x_166:
        /* <DEDUP_REMOVED lines=9> */
.L_x_168:
        /* <DEDUP_REMOVED lines=9> */
.L_x_170:
        /* <DEDUP_REMOVED lines=9> */
.L_x_172:
        /* <DEDUP_REMOVED lines=9> */
.L_x_174:
        /* <DEDUP_REMOVED lines=9> */
.L_x_176:
        /* <DEDUP_REMOVED lines=9> */
.L_x_178:
        /* <DEDUP_REMOVED lines=9> */
.L_x_180:
        /* <DEDUP_REMOVED lines=9> */
.L_x_182:
        /* <DEDUP_REMOVED lines=9> */
.L_x_184:
        /* <DEDUP_REMOVED lines=9> */
.L_x_186:
        /* <DEDUP_REMOVED lines=9> */
.L_x_188:
        /* <DEDUP_REMOVED lines=9> */
.L_x_190:
[----:B------:R-:W-:-:S04]  /*33a0*/  UIADD3 UR4, UPT, UPT, UR4, 0x1, URZ ;  /* 0x0000000104047890 */ /* 0x000fc8000fffe0ff */
[----:B------:R-:W-:-:S04]  /*33b0*/  UISETP.NE.AND UP0, UPT, UR4, 0x14, UPT ;  /* 0x000000140400788c */ /* 0x000fc8000bf05270 */
[----:B------:R-:W-:Y:S02]  /*33c0*/  USEL UR5, URZ, 0x1, UP0 ;  /* 0x00000001ff057887 */ /* 0x000fe40008000000 */
[----:B------:R-:W-:-:S04]  /*33d0*/  USEL UR4, UR4, URZ, UP0 ;  /* 0x000000ff04047287 */ /* 0x000fc80008000000 */
[----:B------:R-:W-:Y:S01]  /*33e0*/  ULEA UR4, UR4, UR7, 0x3 ;  /* 0x0000000704047291 */ /* 0x000fe2000f8e18ff */
[----:B------:R-:W-:-:S04]  /*33f0*/  LOP3.LUT R2, R2, UR5, RZ, 0x3c, !PT ;  /* 0x0000000502027c12 */ /* 0x000fc8000f8e3cff */
[----:B------:R-:W-:Y:S01]  /*3400*/  SHF.L.U32 R2, R2, 0x1f, RZ ;  /* 0x0000001f02027819 */ /* 0x000fe200000006ff */
[----:B-1----:R-:W-:-:S07]  /*3410*/  IMAD.U32 R0, RZ, RZ, UR4 ;  /* 0x00000004ff007e24 */ /* 0x002fce000f8e00ff */
.L_x_63:
[----:B-1----:R1:W2:Y:S02]  /*3420*/  SYNCS.PHASECHK.TRANS64.TRYWAIT P0, [R0+URZ], R2 ;  /* 0x00000002000075a7 */ /* 0x0022a400080011ff */
[----:B--2---:R-:W-:Y:S05]  /*3430*/  @!P0 NANOSLEEP.SYNCS 0x989680 ;  /* 0x009896800000895d */ /* 0x004fea0003900000 */
[----:B------:R-:W2:Y:S02]  /*3440*/  @!P0 SYNCS.PHASECHK.TRANS64 P0, [R0+URZ], R2 ;  /* 0x00000002000085a7 */ /* 0x000ea400080010ff */
[----:B--2---:R-:W-:Y:S05]  /*3450*/  @P0 EXIT ;  /* 0x000000000000094d */ /* 0x004fea0003800000 */
[----:B------:R-:W-:Y:S05]  /*3460*/  BRA `(.L_x_63) ;  /* 0xfffffffc00ec7947 */ /* 0x000fea000383ffff */
.L_x_23:
[----:B------:R-:W-:-:S04]  /*3470*/  UISETP.NE.AND UP0, UPT, UR45, URZ, UPT ;  /* 0x000000ff2d00728c */ /* 0x000fc8000bf05270 */
[----:B------:R-:W-:-:S09]  /*3480*/  UISETP.NE.OR UP0, UPT, UR18, 0x1, UP0 ;  /* 0x000000011200788c */ /* 0x000fd20008705670 */
[----:B------:R-:W-:Y:S05]  /*3490*/  BRA.U UP0, `(.L_x_64) ;  /* 0x0000000500487547 */ /* 0x000fea000b800000 */
[----:B------:R-:W-:Y:S01]  /*34a0*/  ISETP.GE.U32.AND P2, PT, R0, 0x2, PT ;  /* 0x000000020000780c */ /* 0x000fe20003f46070 */
[----:B------:R-:W-:Y:S01]  /*34b0*/  IMAD.MOV.U32 R12, RZ, RZ, 0x1 ;  /* 0x00000001ff0c7424 */ /* 0x000fe200078e00ff */
[----:B------:R-:W-:Y:S02]  /*34c0*/  CS2R R10, SRZ ;  /* 0x00000000000a7805 */ /* 0x000fe4000001ff00 */
[----:B------:R-:W-:Y:S01]  /*34d0*/  CS2R R8, SRZ ;  /* 0x0000000000087805 */ /* 0x000fe2000001ff00 */
[----:B------:R-:W-:Y:S01]  /*34e0*/  UMOV UR6, 0x400 ;  /* 0x0000040000067882 */ /* 0x000fe20000000000 */
[----:B------:R-:W-:Y:S01]  /*34f0*/  UMOV UR5, URZ ;  /* 0x000000ff00057c82 */ /* 0x000fe20008000000 */
[----:B------:R-:W-:-:S12]  /*3500*/  ULEA UR6, UR45, UR6, 0x18 ;  /* 0x000000062d067291 */ /* 0x000fd8000f8ec0ff */
.L_x_68:
[----:B------:R-:W-:Y:S02]  /*3510*/  LEA R2, R8, UR6, 0x3 ;  /* 0x0000000608027c11 */ /* 0x000fe4000f8e18ff */
[----:B------:R-:W-:-:S03]  /*3520*/  SHF.L.U32 R4, R9, 0x1f, RZ ;  /* 0x0000001f09047819 */ /* 0x000fc600000006ff */
[----:B------:R-:W-:Y:S01]  /*3530*/  VIADD R5, R2, 0x200 ;  /* 0x0000020002057836 */ /* 0x000fe20000000000 */
[----:B------:R-:W2:Y:S02]  /*3540*/  SYNCS.PHASECHK.TRANS64.TRYWAIT P0, [R2+URZ+0x1f0], R4 ;  /* 0x0001f004020075a7 */ /* 0x000ea400080011ff */
[----:B--2---:R-:W-:Y:S05]  /*3550*/  @!P0 BRA `(.L_x_65) ;  /* 0x0000007400388947 */ /* 0x004fea0003800000 */
.L_x_191:
[----:B------:R-:W-:Y:S01]  /*3560*/  ULEA UR4, UR5, UR6, 0x3 ;  /* 0x0000000605047291 */ /* 0x000fe2000f8e18ff */
[----:B--2---:R-:W-:Y:S01]  /*3570*/  PRMT R2, RZ, 0x654, R5 ;  /* 0x00000654ff027816 */ /* 0x004fe20000000005 */
[----:B------:R-:W-:Y:S01]  /*3580*/  @!P2 IMAD.MOV.U32 R4, RZ, RZ, 0x10 ;  /* 0x00000010ff04a424 */ /* 0x000fe200078e00ff */
[----:B------:R-:W-:Y:S01]  /*3590*/  SHF.L.U32 R5, R12, 0x1f, RZ ;  /* 0x0000001f0c057819 */ /* 0x000fe200000006ff */
[----:B------:R-:W-:Y:S01]  /*35a0*/  UIADD3 UR7, UPT, UPT, UR4, 0x190, URZ ;  /* 0x0000019004077890 */ /* 0x000fe2000fffe0ff */
[----:B------:R2:W-:Y:S05]  /*35b0*/  SYNCS.ARRIVE.TRANS64.RED.A1T0 RZ, [R2+URZ], RZ ;  /* 0x000000ff02ff79a7 */ /* 0x0005ea00081004ff */
[----:B------:R-:W-:Y:S01]  /*35c0*/  IMAD.U32 R6, RZ, RZ, UR7 ;  /* 0x00000007ff067e24 */ /* 0x000fe2000f8e00ff */
[----:B------:R-:W3:Y:S04]  /*35d0*/  SYNCS.PHASECHK.TRANS64.TRYWAIT P0, [UR4+0x1a0], R5 ;  /* 0x0001a005ff0075a7 */ /* 0x000ee80008001104 */
[----:B------:R-:W-:Y:S01]  /*35e0*/  PRMT R6, R0, 0x654, R6 ;  /* 0x0000065400067816 */ /* 0x000fe20000000006 */
[----:B--23--:R-:W-:Y:S06]  /*35f0*/  @!P0 BRA `(.L_x_66) ;  /* 0x0000007400248947 */ /* 0x00cfec0003800000 */
.L_x_193:
[----:B------:R-:W-:Y:S01]  /*3600*/  ULEA UR8, UR5, UR6, 0x4 ;  /* 0x0000000605087291 */ /* 0x000fe2000f8e20ff */
[----:B------:R-:W-:Y:S01]  /*3610*/  SEL R3, R6, R3, !P2 ;  /* 0x0000000306037207 */ /* 0x000fe20005000000 */
[----:B------:R-:W-:Y:S01]  /*3620*/  UIADD3 UR9, UPT, UPT, UR4, 0x190, URZ ;  /* 0x0000019004097890 */ /* 0x000fe2000fffe0ff */
[----:B--2---:R-:W-:Y:S01]  /*3630*/  LEA R2, R11, UR6, 0x3 ;  /* 0x000000060b027c11 */ /* 0x004fe2000f8e18ff */
[----:B------:R-:W-:Y:S01]  /*3640*/  UIADD3 UR8, UPT, UPT, UR8, 0x220, URZ ;  /* 0x0000022008087890 */ /* 0x000fe2000fffe0ff */
[----:B------:R2:W-:Y:S01]  /*3650*/  @!P2 SYNCS.ARRIVE.TRANS64.RED RZ, [R3+URZ], R4 ;  /* 0x0000000403ffa9a7 */ /* 0x0005e200080004ff */
[----:B------:R-:W-:Y:S01]  /*3660*/  UIADD3 UR4, UPT, UPT, UR5, 0x1, URZ ;  /* 0x0000000105047890 */ /* 0x000fe2000fffe0ff */
[----:B------:R-:W-:-:S03]  /*3670*/  VIADD R8, R8, 0x1 ;  /* 0x0000000108087836 */ /* 0x000fc60000000000 */
[----:B------:R-:W-:Y:S02]  /*3680*/  UISETP.NE.AND UP0, UPT, UR4, 0x2, UPT ;  /* 0x000000020400788c */ /* 0x000fe4000bf05270 */
[----:B------:R-:W-:Y:S01]  /*3690*/  ISETP.NE.AND P0, PT, R8, 0x2, PT ;  /* 0x000000020800780c */ /* 0x000fe20003f05270 */
[----:B------:R-:W-:Y:S06]  /*36a0*/  UGETNEXTWORKID.BROADCAST [UR8], [UR9] ;  /* 0x00000000080073ca */ /* 0x000fec0008000100 */
[----:B------:R-:W-:Y:S02]  /*36b0*/  USEL UR7, URZ, 0x1, UP0 ;  /* 0x00000001ff077887 */ /* 0x000fe40008000000 */
[----:B------:R-:W-:-:S04]  /*36c0*/  USEL UR5, UR4, URZ, UP0 ;  /* 0x000000ff04057287 */ /* 0x000fc80008000000 */
[----:B------:R-:W-:Y:S02]  /*36d0*/  LOP3.LUT R12, R12, UR7, RZ, 0x3c, !PT ;  /* 0x000000070c0c7c12 */ /* 0x000fe4000f8e3cff */
[----:B--2---:R-:W-:-:S04]  /*36e0*/  SHF.L.U32 R4, R10, 0x1f, RZ ;  /* 0x0000001f0a047819 */ /* 0x004fc800000006ff */
[----:B------:R-:W2:Y:S02]  /*36f0*/  SYNCS.PHASECHK.TRANS64.TRYWAIT P1, [R2+URZ+0x190], R4 ;  /* 0x00019004020075a7 */ /* 0x000ea400080211ff */
[----:B--2---:R-:W-:Y:S05]  /*3700*/  @!P1 BRA `(.L_x_67) ;  /* 0x0000007000f89947 */ /* 0x004fea0003800000 */
.L_x_194:
[C---:B--2---:R-:W-:Y:S01]  /*3710*/  LEA R4, R11.reuse, UR6, 0x4 ;  /* 0x000000060b047c11 */ /* 0x044fe2000f8e20ff */
[----:B------:R-:W-:Y:S01]  /*3720*/  VIADD R2, R2, 0x1a0 ;  /* 0x000001a002027836 */ /* 0x000fe20000000000 */
[----:B------:R-:W-:Y:S01]  /*3730*/  SEL R8, R8, RZ, P0 ;  /* 0x000000ff08087207 */ /* 0x000fe20000000000 */
[----:B------:R-:W-:-:S03]  /*3740*/  VIADD R11, R11, 0x1 ;  /* 0x000000010b0b7836 */ /* 0x000fc60000000000 */
[----:B------:R-:W2:Y:S01]  /*3750*/  LDS.128 R4, [R4+0x220] ;  /* 0x0002200004047984 */ /* 0x000ea20000000c00 */
[----:B------:R-:W-:Y:S02]  /*3760*/  PRMT R2, RZ, 0x654, R2 ;  /* 0x00000654ff027816 */ /* 0x000fe40000000002 */
[C---:B------:R-:W-:Y:S01]  /*3770*/  ISETP.NE.AND P1, PT, R11.reuse, 0x2, PT ;  /* 0x000000020b00780c */ /* 0x040fe20003f25270 */
[----:B------:R-:W-:Y:S01]  /*3780*/  @!PT LDS RZ, [RZ] ;  /* 0x00000000fffff984 */ /* 0x000fe20000000800 */
[----:B------:R-:W-:Y:S01]  /*3790*/  @!PT LDS RZ, [RZ] ;  /* 0x00000000fffff984 */ /* 0x000fe20000000800 */
[----:B------:R-:W-:Y:S01]  /*37a0*/  @!PT LDS RZ, [RZ] ;  /* 0x00000000fffff984 */ /* 0x000fe20000000800 */
[----:B------:R-:W-:Y:S01]  /*37b0*/  @!PT LDS RZ, [RZ] ;  /* 0x00000000fffff984 */ /* 0x000fe20000000800 */
[----:B------:R3:W-:Y:S06]  /*37c0*/  MEMBAR.ALL.CTA ;  /* 0x0000000000007992 */ /* 0x0007ec0000008000 */
[----:B---3--:R-:W3:Y:S01]  /*37d0*/  FENCE.VIEW.ASYNC.S ;  /* 0x00000000000073c6 */ /* 0x008ee20000000000 */
[----:B------:R-:W-:Y:S01]  /*37e0*/  SEL R11, R11, RZ, P1 ;  /* 0x000000ff0b0b7207 */ /* 0x000fe20000800000 */
[----:B---3--:R3:W-:Y:S01]  /*37f0*/  SYNCS.ARRIVE.TRANS64.RED.A1T0 RZ, [R2+URZ], RZ ;  /* 0x000000ff02ff79a7 */ /* 0x0087e200081004ff */
[----:B--2---:R-:W-:-:S02]  /*3800*/  LOP3.LUT P3, RZ, R6, 0x1, RZ, 0xc0, !PT ;  /* 0x0000000106ff7812 */ /* 0x004fc4000786c0ff */
[----:B------:R-:W-:-:S04]  /*3810*/  SEL R4, RZ, 0x1, P1 ;  /* 0x00000001ff047807 */ /* 0x000fc80000800000 */
[----:B------:R-:W-:Y:S02]  /*3820*/  LOP3.LUT R10, R10, R4, RZ, 0x3c, !PT ;  /* 0x000000040a0a7212 */ /* 0x000fe400078e3cff */
[----:B---3--:R-:W-:-:S04]  /*3830*/  SEL R2, RZ, 0x1, P0 ;  /* 0x00000001ff027807 */ /* 0x008fc80000000000 */
[----:B------:R-:W-:Y:S01]  /*3840*/  LOP3.LUT R9, R9, R2, RZ, 0x3c, !PT ;  /* 0x0000000209097212 */ /* 0x000fe200078e3cff */
[----:B------:R-:W-:Y:S06]  /*3850*/  @P3 BRA `(.L_x_68) ;  /* 0xfffffffc002c3947 */ /* 0x000fec000383ffff */
[----:B------:R-:W-:Y:S01]  /*3860*/  ULEA UR4, UR5, UR6, 0x3 ;  /* 0x0000000605047291 */ /* 0x000fe2000f8e18ff */
[----:B------:R-:W-:-:S08]  /*3870*/  SHF.L.U32 R2, R12, 0x1f, RZ ;  /* 0x0000001f0c027819 */ /* 0x000fd000000006ff */
[----:B------:R-:W2:Y:S02]  /*3880*/  SYNCS.PHASECHK.TRANS64 P0, [UR4+0x1a0], R2 ;  /* 0x0001a002ff0075a7 */ /* 0x000ea40008001004 */
[----:B--2---:R-:W-:Y:S05]  /*3890*/  @P0 BRA `(.L_x_69) ;  /* 0x0000000000080947 */ /* 0x004fea0003800000 */
[----:B------:R-:W2:Y:S02]  /*38a0*/  SYNCS.PHASECHK.TRANS64.TRYWAIT P0, [UR4+0x1a0], R2 ;  /* 0x0001a002ff0075a7 */ /* 0x000ea40008001104 */
[----:B--2---:R-:W-:Y:S05]  /*38b0*/  @!P0 BRA `(.L_x_70) ;  /* 0x0000007000a08947 */ /* 0x004fea0003800000 */
.L_x_69:
[----:B------:R-:W-:-:S04]  /*38c0*/  UIADD3 UR7, UPT, UPT, UR5, 0x1, URZ ;  /* 0x0000000105077890 */ /* 0x000fc8000fffe0ff */
[----:B------:R-:W-:-:S04]  /*38d0*/  UISETP.NE.AND UP0, UPT, UR7, 0x2, UPT ;  /* 0x000000020700788c */ /* 0x000fc8000bf05270 */
[----:B------:R-:W-:Y:S02]  /*38e0*/  USEL UR8, URZ, 0x1, UP0 ;  /* 0x00000001ff087887 */ /* 0x000fe40008000000 */
[----:B------:R-:W-:-:S04]  /*38f0*/  USEL UR7, UR7, URZ, UP0 ;  /* 0x000000ff07077287 */ /* 0x000fc80008000000 */
[----:B------:R-:W-:Y:S01]  /*3900*/  ULEA UR7, UR7, UR6, 0x3 ;  /* 0x0000000607077291 */ /* 0x000fe2000f8e18ff */
[----:B--2---:R-:W-:-:S04]  /*3910*/  LOP3.LUT R2, R12, UR8, RZ, 0x3c, !PT ;  /* 0x000000080c027c12 */ /* 0x004fc8000f8e3cff */
[----:B------:R-:W-:-:S04]  /*3920*/  SHF.L.U32 R0, R2, 0x1f, RZ ;  /* 0x0000001f02007819 */ /* 0x000fc800000006ff */
[----:B------:R-:W2:Y:S02]  /*3930*/  SYNCS.PHASECHK.TRANS64 P0, [UR7+0x1a0], R0 ;  /* 0x0001a000ff0075a7 */ /* 0x000ea40008001007 */
[----:B-12---:R-:W-:Y:S05]  /*3940*/  @P0 EXIT ;  /* 0x000000000000094d */ /* 0x006fea0003800000 */
[----:B------:R-:W-:Y:S02]  /*3950*/  SHF.L.U32 R2, R2, 0x1f, RZ ;  /* 0x0000001f02027819 */ /* 0x000fe400000006ff */
[----:B------:R-:W-:-:S07]  /*3960*/  MOV R0, UR7 ;  /* 0x0000000700007c02 */ /* 0x000fce0008000f00 */
.L_x_71:
[----:B-1----:R1:W2:Y:S02]  /*3970*/  SYNCS.PHASECHK.TRANS64.TRYWAIT P0, [R0+URZ+0x1a0], R2 ;  /* 0x0001a002000075a7 */ /* 0x0022a400080011ff */
[----:B--2---:R-:W-:Y:S05]  /*3980*/  @!P0 NANOSLEEP.SYNCS 0x989680 ;  /* 0x009896800000895d */ /* 0x004fea0003900000 */
[----:B------:R-:W2:Y:S02]  /*3990*/  @!P0 SYNCS.PHASECHK.TRANS64 P0, [R0+URZ+0x1a0], R2 ;  /* 0x0001a002000085a7 */ /* 0x000ea400080010ff */
[----:B--2---:R-:W-:Y:S05]  /*39a0*/  @P0 EXIT ;  /* 0x000000000000094d */ /* 0x004fea0003800000 */
[----:B------:R-:W-:Y:S05]  /*39b0*/  BRA `(.L_x_71) ;  /* 0xfffffffc00ec7947 */ /* 0x000fea000383ffff */
.L_x_64:
[----:B------:R-:W-:Y:S05]  /*39c0*/  BRA.U UP5, `(.L_x_72) ;  /* 0x0000000d05807547 */ /* 0x000fea000b800000 */
[----:B------:R-:W-:Y:S01]  /*39d0*/  UMOV UR4, 0x40 ;  /* 0x0000004000047882 */ /* 0x000fe20000000000 */
[----:B------:R-:W-:Y:S01]  /*39e0*/  NOP ;  /* 0x0000000000007918 */ /* 0x000fe20000000000 */
[----:B------:R-:W-:Y:S01]  /*39f0*/  ULEA UR5, UR45, UR4, 0x18 ;  /* 0x000000042d057291 */ /* 0x000fe2000f8ec0ff */
[----:B------:R-:W-:Y:S02]  /*3a00*/  UMOV UR6, 0x400 ;  /* 0x0000040000067882 */ /* 0x000fe40000000000 */
[----:B------:R-:W-:-:S06]  /*3a10*/  ULEA UR6, UR45, UR6, 0x18 ;  /* 0x000000062d067291 */ /* 0x000fcc000f8ec0ff */
[----:B------:R-:W2:Y:S02]  /*3a20*/  LDS.U8 R0, [UR5+0x1c] ;  /* 0x00001c05ff007984 */ /* 0x000ea40008000000 */
[----:B--2---:R-:W-:-:S13]  /*3a30*/  ISETP.NE.AND P0, PT, R0, RZ, PT ;  /* 0x000000ff0000720c */ /* 0x004fda0003f05270 */
[----:B------:R-:W-:Y:S05]  /*3a40*/  @P0 BRA `(.L_x_73) ;  /* 0x0000000000580947 */ /* 0x000fea0003800000 */
[----:B------:R-:W-:-:S13]  /*3a50*/  ELECT P0, URZ, PT ;  /* 0x0000000000ff782f */ /* 0x000fda0003800000 */
[----:B------:R-:W-:Y:S05]  /*3a60*/  @!P0 BRA `(.L_x_74) ;  /* 0x0000000000608947 */ /* 0x000fea0003800000 */
[----:B------:R-:W-:Y:S01]  /*3a70*/  UMOV UR4, 0x10 ;  /* 0x0000001000047882 */ /* 0x000fe20000000000 */
[----:B------:R-:W-:Y:S01]  /*3a80*/  HFMA2 R0, -RZ, RZ, 0, 5.9604644775390625e-08 ;  /* 0x00000001ff007431 */ /* 0x000fe200000001ff */
[----:B------:R-:W-:-:S03]  /*3a90*/  MOV R3, 0xffff ;  /* 0x0000ffff00037802 */ /* 0x000fc60000000f00 */
[----:B------:R-:W-:Y:S04]  /*3aa0*/  DEPBAR.LE SB2, 0x36 ;  /* 0x0000ad800000791a */ /* 0x000fe80000000000 */
[----:B------:R-:W2:Y:S02]  /*3ab0*/  UTCATOMSWS.FIND_AND_SET.ALIGN UP0, UR4, UR4 ;  /* 0x00000004000475e3 */ /* 0x000ea40008000800 */
[----:B--2---:R-:W-:Y:S01]  /*3ac0*/  MOV R4, UR4 ;  /* 0x0000000400047c02 */ /* 0x004fe20008000f00 */
[----:B------:R-:W-:Y:S06]  /*3ad0*/  BRA.U UP0, `(.L_x_75) ;  /* 0x0000000100187547 */ /* 0x000fec000b800000 */
.L_x_76:
[----:B------:R-:W-:Y:S05]  /*3ae0*/  NANOSLEEP 0x64 ;  /* 0x000000640000795d */ /* 0x000fea0003800000 */
[----:B------:R-:W-:-:S05]  /*3af0*/  UMOV UR4, 0x10 ;  /* 0x0000001000047882 */ /* 0x000fca0000000000 */
[----:B------:R-:W-:Y:S04]  /*3b00*/  DEPBAR.LE SB2, 0x36 ;  /* 0x0000ad800000791a */ /* 0x000fe80000000000 */
[----:B------:R-:W2:Y:S02]  /*3b10*/  UTCATOMSWS.FIND_AND_SET.ALIGN UP0, UR4, UR4 ;  /* 0x00000004000475e3 */ /* 0x000ea40008000800 */
[----:B--2---:R-:W-:Y:S01]  /*3b20*/  MOV R4, UR4 ;  /* 0x0000000400047c02 */ /* 0x004fe20008000f00 */
[----:B------:R-:W-:Y:S05]  /*3b30*/  BRA.U !UP0, `(.L_x_76) ;  /* 0xfffffffd08e87547 */ /* 0x000fea000b83ffff */
.L_x_75:
[-C--:B------:R-:W-:Y:S02]  /*3b40*/  SHF.L.U32 R3, R3, R4.reuse, RZ ;  /* 0x0000000403037219 */ /* 0x080fe400000006ff */
[----:B------:R-:W-:Y:S01]  /*3b50*/  SHF.L.U32 R0, R0, R4, RZ ;  /* 0x0000000400007219 */ /* 0x000fe200000006ff */
[----:B------:R-:W-:Y:S02]  /*3b60*/  IMAD.SHL.U32 R4, R4, 0x20, RZ ;  /* 0x0000002004047824 */ /* 0x000fe400078e00ff */
[----:B------:R2:W-:Y:S04]  /*3b70*/  ATOMS.OR RZ, [UR5+0x14], R3 ;  /* 0x00001403ffff798c */ /* 0x0005e8000b000005 */
[----:B------:R2:W-:Y:S04]  /*3b80*/  ATOMS.OR RZ, [UR5+0x18], R0 ;  /* 0x00001800ffff798c */ /* 0x0005e8000b000005 */
[----:B------:R2:W-:Y:S01]  /*3b90*/  STS [UR6+0x240], R4 ;  /* 0x00024004ff007988 */ /* 0x0005e20008000806 */
[----:B------:R-:W-:Y:S05]  /*3ba0*/  BRA `(.L_x_74) ;  /* 0x0000000000107947 */ /* 0x000fea0003800000 */
.L_x_73:
[----:B------:R-:W-:Y:S02]  /*3bb0*/  MOV R0, 0xffffffff ;  /* 0xffffffff00007802 */ /* 0x000fe40000000f00 */
[----:B------:R-:W-:-:S03]  /*3bc0*/  MOV R4, 0x3bf0 ;  /* 0x00003bf000047802 */ /* 0x000fc60000000f00 */
[----:B------:R2:W-:Y:S04]  /*3bd0*/  STS [UR6+0x240], R0 ;  /* 0x00024000ff007988 */ /* 0x0005e80008000806 */
[----:B-12--5:R-:W-:Y:S05]  /*3be0*/  CALL.REL.NOINC `($__internal_1_$__cuda_sm10x_tcgen05_guardrail_trap_phase_invalid_during_alloc) ;  /* 0x0000007400e87944 */ /* 0x026fea0003c00000 */
.L_x_74:
[----:B------:R-:W-:Y:S05]  /*3bf0*/  WARPSYNC.ALL ;  /* 0x0000000000007948 */ /* 0x000fea0003800000 */
[----:B------:R-:W3:Y:S01]  /*3c00*/  S2UR UR4, SR_CgaCtaId ;  /* 0x00000000000479c3 */ /* 0x000ee20000008800 */
[----:B------:R-:W-:Y:S01]  /*3c10*/  UMOV UR13, 0x400 ;  /* 0x00000400000d7882 */ /* 0x000fe20000000000 */
[----:B------:R-:W-:-:S06]  /*3c20*/  NOP ;  /* 0x0000000000007918 */ /* 0x000fcc0000000000 */
[----:B------:R-:W-:Y:S06]  /*3c30*/  BAR.ARV 0x6, 0xa0 ;  /* 0x0182800000007b1d */ /* 0x000fec0000002000 */
[----:B------:R-:W4:Y:S01]  /*3c40*/  LDCU UR5, c[0x0][0x38c] ;  /* 0x00007180ff0577ac */ /* 0x000f220008000800 */
[----:B------:R-:W-:Y:S01]  /*3c50*/  LOP3.LUT R2, R2, 0xffff, RZ, 0xc0, !PT ;  /* 0x0000ffff02027812 */ /* 0x000fe200078ec0ff */
[----:B------:R-:W-:Y:S01]  /*3c60*/  IMAD.MOV.U32 R11, RZ, RZ, 0x1 ;  /* 0x00000001ff0b7424 */ /* 0x000fe200078e00ff */
[----:B------:R-:W-:Y:S01]  /*3c70*/  CS2R R8, SRZ ;  /* 0x0000000000087805 */ /* 0x000fe2000001ff00 */
[----:B------:R-:W1:Y:S01]  /*3c80*/  LDCU UR8, c[0x0][0x38c] ;  /* 0x00007180ff0877ac */ /* 0x000e620008000800 */
[----:B------:R-:W-:Y:S01]  /*3c90*/  R2UR UR15, R2 ;  /* 0x00000000020f72ca */ /* 0x000fe200000e0000 */
[----:B------:R-:W-:Y:S01]  /*3ca0*/  IMAD.MOV.U32 R10, RZ, RZ, RZ ;  /* 0x000000ffff0a7224 */ /* 0x000fe200078e00ff */
[----:B------:R-:W-:Y:S01]  /*3cb0*/  UMOV UR18, URZ ;  /* 0x000000ff00127c82 */ /* 0x000fe20008000000 */
[----:B------:R-:W-:Y:S01]  /*3cc0*/  UMOV UR10, URZ ;  /* 0x000000ff000a7c82 */ /* 0x000fe20008000000 */
[----:B---3--:R-:W-:Y:S01]  /*3cd0*/  ULEA UR13, UR4, UR13, 0x18 ;  /* 0x0000000d040d7291 */ /* 0x008fe2000f8ec0ff */
[----:B------:R-:W-:Y:S01]  /*3ce0*/  UMOV UR20, 0x0 ;  /* 0x0000000000147882 */ /* 0x000fe20000000000 */
[----:B------:R-:W-:-:S02]  /*3cf0*/  UMOV UR21, 0x44004a0 ;  /* 0x044004a000157882 */ /* 0x000fc40000000000 */
[----:B------:R-:W-:Y:S02]  /*3d00*/  UIADD3 UR6, UPT, UPT, UR13, 0x6600, URZ ;  /* 0x000066000d067890 */ /* 0x000fe4000fffe0ff */
[----:B------:R-:W-:Y:S02]  /*3d10*/  UIADD3 UR7, UPT, UPT, UR13, 0x10600, URZ ;  /* 0x000106000d077890 */ /* 0x000fe4000fffe0ff */
[----:B----4-:R-:W-:Y:S01]  /*3d20*/  UIADD3 UR5, UPT, UPT, UR5, 0x1f, URZ ;  /* 0x0000001f05057890 */ /* 0x010fe2000fffe0ff */
[----:B--2---:R-:W2:Y:S01]  /*3d30*/  LDS R0, [UR13+0x240] ;  /* 0x0002400dff007984 */ /* 0x004ea20008000800 */
[----:B------:R-:W-:Y:S02]  /*3d40*/  USHF.R.U32.HI UR6, URZ, 0x4, UR6 ;  /* 0x00000004ff067899 */ /* 0x000fe40008011606 */
[----:B------:R-:W-:Y:S02]  /*3d50*/  USHF.R.S32.HI UR4, URZ, 0x1f, UR5 ;  /* 0x0000001fff047899 */ /* 0x000fe40008011405 */
[----:B------:R-:W-:-:S02]  /*3d60*/  ULOP3.LUT UR6, UR6, 0x3fff, URZ, 0xc0, !UPT ;  /* 0x00003fff06067892 */ /* 0x000fc4000f8ec0ff */
[----:B------:R-:W-:Y:S02]  /*3d70*/  ULEA.HI UR4, UR4, UR5, URZ, 0x5 ;  /* 0x0000000504047291 */ /* 0x000fe4000f8f28ff */
[----:B------:R-:W-:Y:S02]  /*3d80*/  USHF.R.U32.HI UR5, URZ, 0x4, UR7 ;  /* 0x00000004ff057899 */ /* 0x000fe40008011607 */
[----:B------:R-:W-:Y:S02]  /*3d90*/  USHF.R.S32.HI UR22, URZ, 0x5, UR4 ;  /* 0x00000005ff167899 */ /* 0x000fe40008011404 */
[----:B------:R-:W-:Y:S02]  /*3da0*/  ULOP3.LUT UR5, UR5, 0x3fff, URZ, 0xc0, !UPT ;  /* 0x00003fff05057892 */ /* 0x000fe4000f8ec0ff */
[----:B------:R-:W-:Y:S02]  /*3db0*/  UISETP.LT.AND UP0, UPT, UR22, 0x1, UPT ;  /* 0x000000011600788c */ /* 0x000fe4000bf01270 */
[----:B------:R-:W-:-:S02]  /*3dc0*/  ULOP3.LUT UR16, UR6, 0x10000, URZ, 0xfc, !UPT ;  /* 0x0001000006107892 */ /* 0x000fc4000f8efcff */
[----:B------:R-:W-:Y:S02]  /*3dd0*/  USEL UR23, UR22, 0x1, !UP0 ;  /* 0x0000000116177887 */ /* 0x000fe4000c000000 */
[----:B------:R-:W-:Y:S02]  /*3de0*/  ULOP3.LUT UR17, UR5, 0x10000, URZ, 0xfc, !UPT ;  /* 0x0001000005117892 */ /* 0x000fe4000f8efcff */
[----:B------:R-:W-:Y:S02]  /*3df0*/  UIADD3 UR23, UPT, UPT, -UR23, URZ, URZ ;  /* 0x000000ff17177290 */ /* 0x000fe4000fffe1ff */
[----:B-1----:R-:W-:Y:S01]  /*3e00*/  UISETP.GE.AND UP4, UPT, UR8, 0x1, UPT ;  /* 0x000000010800788c */ /* 0x002fe2000bf86270 */
[----:B--2---:R-:W-:-:S15]  /*3e10*/  R2UR UR24, R0 ;  /* 0x00000000001872ca */ /* 0x004fde00000e0000 */
.L_x_83:
[----:B------:R-:W-:Y:S02]  /*3e20*/  LEA R0, R10, UR13, 0x3 ;  /* 0x0000000d0a007c11 */ /* 0x000fe4000f8e18ff */
[----:B------:R-:W-:Y:S02]  /*3e30*/  SHF.L.U32 R2, R9, 0x1f, RZ ;  /* 0x0000001f09027819 */ /* 0x000fe400000006ff */
[----:B------:R-:W-:Y:S01]  /*3e40*/  PLOP3.LUT P0, PT, PT, PT, UP4, 0x80, 0x8 ;  /* 0x000000000008781c */ /* 0x000fe20003f0f048 */
[----:B------:R-:W-:Y:S01]  /*3e50*/  VIADD R3, R0, 0x1a0 ;  /* 0x000001a000037836 */ /* 0x000fe20000000000 */
[----:B-1----:R-:W1:Y:S02]  /*3e60*/  SYNCS.PHASECHK.TRANS64.TRYWAIT P1, [R0+URZ+0x190], R2 ;  /* 0x00019002000075a7 */ /* 0x002e6400080211ff */
[----:B-1-3--:R-:W-:Y:S09]  /*3e70*/  @!P1 BRA `(.L_x_77) ;  /* 0x0000006c00489947 */ /* 0x00aff20003800000 */
.L_x_196:
[----:B------:R-:W-:Y:S01]  /*3e80*/  LEA R4, R10, UR13, 0x4 ;  /* 0x0000000d0a047c11 */ /* 0x000fe2000f8e20ff */
[----:B------:R-:W-:Y:S01]  /*3e90*/  @UP4 ULEA UR4, UR10, UR13, 0x3 ;  /* 0x0000000d0a044291 */ /* 0x000fe2000f8e18ff */
[----:B------:R-:W-:Y:S01]  /*3ea0*/  PLOP3.LUT P2, PT, PT, PT, PT, 0x80, 0x8 ;  /* 0x000000000008781c */ /* 0x000fe20003f4f070 */
[----:B------:R-:W-:Y:S01]  /*3eb0*/  ULEA UR19, UR18, UR13, 0x3 ;  /* 0x0000000d12137291 */ /* 0x000fe2000f8e18ff */
[----:B------:R-:W-:Y:S02]  /*3ec0*/  PRMT R3, RZ, 0x654, R3 ;  /* 0x00000654ff037816 */ /* 0x000fe40000000003 */
[----:B------:R-:W2:Y:S01]  /*3ed0*/  LDS.128 R4, [R4+0x220] ;  /* 0x0002200004047984 */ /* 0x000ea20000000c00 */
[----:B-1----:R-:W-:Y:S02]  /*3ee0*/  @P0 SHF.L.U32 R2, R8, 0x1f, RZ ;  /* 0x0000001f08020819 */ /* 0x002fe400000006ff */
[----:B------:R-:W-:Y:S01]  /*3ef0*/  SHF.L.U32 R0, R11, 0x1f, RZ ;  /* 0x0000001f0b007819 */ /* 0x000fe200000006ff */
[----:B------:R-:W-:Y:S01]  /*3f00*/  @!PT LDS RZ, [RZ] ;  /* 0x00000000fffff984 */ /* 0x000fe20000000800 */
[----:B------:R-:W-:Y:S01]  /*3f10*/  @!PT LDS RZ, [RZ] ;  /* 0x00000000fffff984 */ /* 0x000fe20000000800 */
[----:B------:R-:W-:Y:S01]  /*3f20*/  @!PT LDS RZ, [RZ] ;  /* 0x00000000fffff984 */ /* 0x000fe20000000800 */
[----:B------:R-:W-:Y:S01]  /*3f30*/  @!PT LDS RZ, [RZ] ;  /* 0x00000000fffff984 */ /* 0x000fe20000000800 */
[----:B------:R1:W-:Y:S06]  /*3f40*/  MEMBAR.ALL.CTA ;  /* 0x0000000000007992 */ /* 0x0003ec0000008000 */
[----:B-1----:R-:W1:Y:S02]  /*3f50*/  FENCE.VIEW.ASYNC.S ;  /* 0x00000000000073c6 */ /* 0x002e640000000000 */
[----:B-1----:R1:W-:Y:S01]  /*3f60*/  SYNCS.ARRIVE.TRANS64.RED.A1T0 RZ, [R3+URZ], RZ ;  /* 0x000000ff03ff79a7 */ /* 0x0023e200081004ff */
[----:B------:R1:W3:Y:S01]  /*3f70*/  @P0 SYNCS.PHASECHK.TRANS64.TRYWAIT P2, [UR4], R2 ;  /* 0x00000002ff0005a7 */ /* 0x0002e20008041104 */
[----:B--2---:R-:W-:Y:S01]  /*3f80*/  LOP3.LUT P1, RZ, R6, 0x1, RZ, 0xc0, !PT ;  /* 0x0000000106ff7812 */ /* 0x004fe2000782c0ff */
[----:B------:R-:W2:Y:S02]  /*3f90*/  SYNCS.PHASECHK.TRANS64.TRYWAIT P0, [UR19+0x1d0], R0 ;  /* 0x0001d000ff0075a7 */ /* 0x000ea40008001113 */
[----:B-123--:R-:W-:Y:S10]  /*3fa0*/  @!P0 BRA `(.L_x_78) ;  /* 0x0000006c00108947 */ /* 0x00eff40003800000 */
.L_x_198:
[----:B------:R-:W-:Y:S01]  /*3fb0*/  IADD3 R10, PT, PT, R10, 0x1, RZ ;  /* 0x000000010a0a7810 */ /* 0x000fe20007ffe0ff */
[----:B------:R-:W-:Y:S06]  /*3fc0*/  BRA.U !UP4, `(.L_x_79) ;  /* 0x000000010ca07547 */ /* 0x000fec000b800000 */
[----:B------:R-:W-:Y:S02]  /*3fd0*/  ULEA.HI UR4, UR18, UR18, URZ, 0x1 ;  /* 0x0000001212047291 */ /* 0x000fe4000f8f08ff */
[----:B------:R-:W-:Y:S02]  /*3fe0*/  UPLOP3.LUT UP2, UPT, UPT, UPT, UPT, 0x40, 0x4 ;  /* 0x000000000004789c */ /* 0x000fe40003f4e870 */
[----:B------:R-:W-:Y:S02]  /*3ff0*/  USHF.L.U32 UR5, UR4, 0x7, URZ ;  /* 0x0000000704057899 */ /* 0x000fe400080006ff */
[----:B------:R-:W-:Y:S02]  /*4000*/  ULOP3.LUT UR14, UR4, 0xffe, URZ, 0xc0, !UPT ;  /* 0x00000ffe040e7892 */ /* 0x000fe4000f8ec0ff */
[----:B------:R-:W-:Y:S02]  /*4010*/  ULOP3.LUT UR4, UR5, 0xffffff00, URZ, 0xc0, !UPT ;  /* 0xffffff0005047892 */ /* 0x000fe4000f8ec0ff */
[----:B------:R-:W-:-:S02]  /*4020*/  UIADD3 UR14, UPT, UPT, -UR14, UR18, URZ ;  /* 0x000000120e0e7290 */ /* 0x000fc4000fffe1ff */
[----:B------:R-:W-:Y:S01]  /*4030*/  UIADD3 UR4, UPT, UPT, UR24, UR4, URZ ;  /* 0x0000000418047290 */ /* 0x000fe2000fffe0ff */
[----:B------:R-:W-:Y:S01]  /*4040*/  UMOV UR12, UR23 ;  /* 0x00000017000c7c82 */ /* 0x000fe20008000000 */
[----:B------:R-:W-:Y:S02]  /*4050*/  UMOV UR11, UR22 ;  /* 0x00000016000b7c82 */ /* 0x000fe40008000000 */
[----:B------:R-:W-:Y:S01]  /*4060*/  ULEA UR14, UR14, UR4, 0x14 ;  /* 0x000000040e0e7291 */ /* 0x000fe2000f8ea0ff */
[----:B------:R-:W-:-:S11]  /*4070*/  UMOV UR5, UR10 ;  /* 0x0000000a00057c82 */ /* 0x000fd60008000000 */
.L_x_82:
[----:B------:R-:W-:Y:S02]  /*4080*/  UIADD3 UR12, UPT, UPT, UR12, 0x1, URZ ;  /* 0x000000010c0c7890 */ /* 0x000fe4000fffe0ff */
[----:B--2---:R-:W-:Y:S02]  /*4090*/  ULEA UR6, UR5, UR13, 0x3 ;  /* 0x0000000d05067291 */ /* 0x004fe4000f8e18ff */
[----:B------:R-:W-:Y:S01]  /*40a0*/  UISETP.NE.AND UP3, UPT, UR12, URZ, UPT ;  /* 0x000000ff0c00728c */ /* 0x000fe2000bf65270 */
[----:B---3--:R-:W-:Y:S10]  /*40b0*/  @P2 BRA `(.L_x_80) ;  /* 0x00000000000c2947 */ /* 0x008ff40003800000 */
[----:B-1----:R-:W-:Y:S04]  /*40c0*/  SHF.L.U32 R2, R8, 0x1f, RZ ;  /* 0x0000001f08027819 */ /* 0x002fe800000006ff */
[----:B------:R-:W1:Y:S02]  /*40d0*/  SYNCS.PHASECHK.TRANS64.TRYWAIT P0, [UR6], R2 ;  /* 0x00000002ff0075a7 */ /* 0x000e640008001106 */
[----:B-1----:R-:W-:Y:S05]  /*40e0*/  @!P0 BRA `(.L_x_81) ;  /* 0x0000006800d88947 */ /* 0x002fea0003800000 */
.L_x_80:
[----:B------:R-:W-:Y:S01]  /*40f0*/  UISETP.NE.AND UP0, UPT, UR11, 0x1, UPT ;  /* 0x000000010b00788c */ /* 0x000fe2000bf05270 */
[----:B------:R-:W-:Y:S01]  /*4100*/  PLOP3.LUT P2, PT, PT, PT, PT, 0x80, 0x8 ;  /* 0x000000000008781c */ /* 0x000fe20003f4f070 */
[----:B------:R-:W-:Y:S02]  /*4110*/  UIADD3 UR4, UPT, UPT, UR5, 0x1, URZ ;  /* 0x0000000105047890 */ /* 0x000fe4000fffe0ff */
[----:B------:R-:W-:Y:S02]  /*4120*/  ULEA UR8, UR5, UR17, 0x9 ;  /* 0x0000001105087291 */ /* 0x000fe4000f8e48ff */
[----:B------:R-:W-:Y:S01]  /*4130*/  UISETP.NE.AND UP1, UPT, UR4, 0x14, UPT ;  /* 0x000000140400788c */ /* 0x000fe2000bf25270 */
[----:B------:R-:W-:Y:S01]  /*4140*/  PLOP3.LUT P0, PT, PT, PT, UP0, 0x80, 0x8 ;  /* 0x000000000008781c */ /* 0x000fe20003f0f008 */
[----:B------:R-:W-:Y:S02]  /*4150*/  UIADD3 UR11, UPT, UPT, UR11, -0x1, URZ ;  /* 0xffffffff0b0b7890 */ /* 0x000fe4000fffe0ff */
[----:B------:R-:W-:Y:S02]  /*4160*/  USEL UR7, URZ, 0x1, UP1 ;  /* 0x00000001ff077887 */ /* 0x000fe40008800000 */
[----:B------:R-:W-:Y:S01]  /*4170*/  USEL UR10, UR4, URZ, UP1 ;  /* 0x000000ff040a7287 */ /* 0x000fe20008800000 */
[----:B------:R-:W-:Y:S03]  /*4180*/  UMOV UR9, 0xc0004010 ;  /* 0xc000401000097882 */ /* 0x000fe60000000000 */
[----:B------:R-:W-:Y:S01]  /*4190*/  @UP0 ULEA UR4, UR10, UR13, 0x3 ;  /* 0x0000000d0a040291 */ /* 0x000fe2000f8e18ff */
[----:B------:R-:W-:Y:S01]  /*41a0*/  LOP3.LUT R8, R8, UR7, RZ, 0x3c, !PT ;  /* 0x0000000708087c12 */ /* 0x000fe2000f8e3cff */
[----:B------:R-:W-:Y:S03]  /*41b0*/  UMOV UR7, 0xc0004010 ;  /* 0xc000401000077882 */ /* 0x000fe60000000000 */
[----:B-1----:R-:W-:Y:S04]  /*41c0*/  @P0 SHF.L.U32 R0, R8, 0x1f, RZ ;  /* 0x0000001f08000819 */ /* 0x002fe800000006ff */
[----:B------:R2:W3:Y:S01]  /*41d0*/  @P0 SYNCS.PHASECHK.TRANS64.TRYWAIT P2, [UR4], R0 ;  /* 0x00000000ff0005a7 */ /* 0x0004e20008041104 */
[----:B------:R-:W-:Y:S02]  /*41e0*/  UIADD3 UR4, UPT, UPT, UR6, 0xa0, URZ ;  /* 0x000000a006047890 */ /* 0x000fe4000fffe0ff */
[----:B------:R-:W-:Y:S03]  /*41f0*/  ULEA UR6, UR5, UR16, 0x7 ;  /* 0x0000001005067291 */ /* 0x000fe6000f8e38ff */
[----:B------:R-:W-:Y:S06]  /*4200*/  UMOV UR5, UR10 ;  /* 0x0000000a00057c82 */ /* 0x000fec0008000000 */
[----:B------:R2:W-:Y:S01]  /*4210*/  UTCIMMA gdesc[UR6], gdesc[UR8], tmem[UR14], tmem[UR20], idesc[UR21], UP2 ;  /* 0x00ff1408060075ea */ /* 0x0005e2000900010e */
[----:B------:R-:W-:Y:S01]  /*4220*/  UPLOP3.LUT UP2, UPT, UPT, UPT, UPT, 0x80, 0x8 ;  /* 0x000000000008789c */ /* 0x000fe20003f4f070 */
[----:B------:R2:W-:Y:S01]  /*4230*/  UTCBAR.MULTICAST [UR4], URZ, UR15 ;  /* 0x000000ff040073e9 */ /* 0x0005e2000800080f */
[----:B------:R-:W-:Y:S09]  /*4240*/  BRA.U UP3, `(.L_x_82) ;  /* 0xfffffffd038c7547 */ /* 0x000ff2000b83ffff */
.L_x_79:
[----:B--2---:R-:W-:Y:S01]  /*4250*/  UIADD3 UR4, UPT, UPT, UR18, 0x1, URZ ;  /* 0x0000000112047890 */ /* 0x004fe2000fffe0ff */
[C---:B------:R-:W-:Y:S01]  /*4260*/  ISETP.NE.AND P0, PT, R10.reuse, 0x2, PT ;  /* 0x000000020a00780c */ /* 0x040fe20003f05270 */
[----:B------:R-:W-:Y:S02]  /*4270*/  UIADD3 UR5, UPT, UPT, UR19, 0x1b0, URZ ;  /* 0x000001b013057890 */ /* 0x000fe4000fffe0ff */
[----:B------:R-:W-:Y:S01]  /*4280*/  UISETP.NE.AND UP0, UPT, UR4, 0x4, UPT ;  /* 0x000000040400788c */ /* 0x000fe2000bf05270 */
[----:B-1----:R-:W-:Y:S02]  /*4290*/  SEL R0, RZ, 0x1, P0 ;  /* 0x00000001ff007807 */ /* 0x002fe40000000000 */
[----:B------:R-:W-:Y:S01]  /*42a0*/  SEL R10, R10, RZ, P0 ;  /* 0x000000ff0a0a7207 */ /* 0x000fe20000000000 */
[----:B------:R-:W-:Y:S01]  /*42b0*/  USEL UR6, URZ, 0x1, UP0 ;  /* 0x00000001ff067887 */ /* 0x000fe20008000000 */
[----:B------:R-:W-:Y:S01]  /*42c0*/  LOP3.LUT R9, R9, R0, RZ, 0x3c, !PT ;  /* 0x0000000009097212 */ /* 0x000fe200078e3cff */
[----:B------:R-:W-:Y:S01]  /*42d0*/  USEL UR18, UR4, URZ, UP0 ;  /* 0x000000ff04127287 */ /* 0x000fe20008000000 */
[----:B------:R1:W-:Y:S03]  /*42e0*/  UTCBAR [UR5], URZ ;  /* 0x000000ff050073e9 */ /* 0x0003e600080000ff */
[----:B------:R-:W-:Y:S01]  /*42f0*/  LOP3.LUT R11, R11, UR6, RZ, 0x3c, !PT ;  /* 0x000000060b0b7c12 */ /* 0x000fe2000f8e3cff */
[----:B------:R-:W-:Y:S07]  /*4300*/  @P1 BRA `(.L_x_83) ;  /* 0xfffffff800c41947 */ /* 0x000fee000383ffff */
[----:B------:R-:W2:Y:S01]  /*4310*/  S2UR UR8, SR_CgaCtaId ;  /* 0x00000000000879c3 */ /* 0x000ea20000008800 */
[----:B------:R-:W-:Y:S01]  /*4320*/  ELECT P0, URZ, PT ;  /* 0x0000000000ff782f */ /* 0x000fe20003800000 */
[----:B------:R-:W-:Y:S01]  /*4330*/  IMAD.MOV.U32 R0, RZ, RZ, 0x1 ;  /* 0x00000001ff007424 */ /* 0x000fe200078e00ff */
[----:B------:R-:W-:Y:S01]  /*4340*/  UIADD3 UR13, UPT, UPT, UR13, 0x1d0, URZ ;  /* 0x000001d00d0d7890 */ /* 0x000fe2000fffe0ff */
[----:B------:R-:W-:Y:S01]  /*4350*/  SHF.L.U32 R2, R11, 0x1f, RZ ;  /* 0x0000001f0b027819 */ /* 0x000fe200000006ff */
[----:B------:R-:W-:-:S03]  /*4360*/  UMOV UR4, 0x40 ;  /* 0x0000004000047882 */ /* 0x000fc60000000000 */
[----:B------:R-:W-:Y:S01]  /*4370*/  UVIRTCOUNT.DEALLOC.SMPOOL 0x80 ;  /* 0x000000800000784c */ /* 0x000fe20000000000 */
[----:B--2---:R-:W-:Y:S02]  /*4380*/  ULEA UR8, UR8, UR4, 0x18 ;  /* 0x0000000408087291 */ /* 0x004fe4000f8ec0ff */
[----:B------:R-:W-:-:S07]  /*4390*/  ULEA UR4, UR18, UR13, 0x3 ;  /* 0x0000000d12047291 */ /* 0x000fce000f8e18ff */
[----:B------:R2:W-:Y:S02]  /*43a0*/  @P0 STS.U8 [UR8+0x1c], R0 ;  /* 0x00001c00ff000988 */ /* 0x0005e40008000008 */
[----:B------:R-:W4:Y:S02]  /*43b0*/  SYNCS.PHASECHK.TRANS64.TRYWAIT P0, [UR4], R2 ;  /* 0x00000002ff0075a7 */ /* 0x000f240008001104 */
[----:B--2-4-:R-:W-:Y:S05]  /*43c0*/  @!P0 BRA `(.L_x_84) ;  /* 0x0000006800388947 */ /* 0x014fea0003800000 */
.L_x_201:
[----:B------:R-:W-:-:S04]  /*43d0*/  UIADD3 UR4, UPT, UPT, UR18, 0x1, URZ ;  /* 0x0000000112047890 */ /* 0x000fc8000fffe0ff */
[----:B------:R-:W-:-:S04]  /*43e0*/  UISETP.NE.AND UP0, UPT, UR4, 0x4, UPT ;  /* 0x000000040400788c */ /* 0x000fc8000bf05270 */
[----:B------:R-:W-:Y:S02]  /*43f0*/  USEL UR6, URZ, 0x1, UP0 ;  /* 0x00000001ff067887 */ /* 0x000fe40008000000 */
[----:B------:R-:W-:-:S04]  /*4400*/  USEL UR4, UR4, URZ, UP0 ;  /* 0x000000ff04047287 */ /* 0x000fc80008000000 */
[----:B-1----:R-:W-:Y:S01]  /*4410*/  ULEA UR5, UR4, UR13, 0x3 ;  /* 0x0000000d04057291 */ /* 0x002fe2000f8e18ff */
[----:B--2---:R-:W-:-:S04]  /*4420*/  LOP3.LUT R2, R11, UR6, RZ, 0x3c, !PT ;  /* 0x000000060b027c12 */ /* 0x004fc8000f8e3cff */
[----:B------:R-:W-:-:S04]  /*4430*/  SHF.L.U32 R3, R2, 0x1f, RZ ;  /* 0x0000001f02037819 */ /* 0x000fc800000006ff */
[----:B------:R-:W1:Y:S02]  /*4440*/  SYNCS.PHASECHK.TRANS64.TRYWAIT P0, [UR5], R3 ;  /* 0x00000003ff0075a7 */ /* 0x000e640008001105 */
[----:B-1----:R-:W-:Y:S05]  /*4450*/  @!P0 BRA `(.L_x_85) ;  /* 0x00000068002c8947 */ /* 0x002fea0003800000 */
.L_x_203:
        /* <DEDUP_REMOVED lines=9> */
.L_x_205:
[----:B------:R-:W-:-:S04]  /*44f0*/  UIADD3 UR4, UPT, UPT, UR4, 0x1, URZ ;  /* 0x0000000104047890 */ /* 0x000fc8000fffe0ff */
[----:B------:R-:W-:-:S04]  /*4500*/  UISETP.NE.AND UP0, UPT, UR4, 0x4, UPT ;  /* 0x000000040400788c */ /* 0x000fc8000bf05270 */
[----:B------:R-:W-:Y:S02]  /*4510*/  USEL UR5, URZ, 0x1, UP0 ;  /* 0x00000001ff057887 */ /* 0x000fe40008000000 */
[----:B------:R-:W-:-:S04]  /*4520*/  USEL UR4, UR4, URZ, UP0 ;  /* 0x000000ff04047287 */ /* 0x000fc80008000000 */
[----:B------:R-:W-:Y:S01]  /*4530*/  ULEA UR4, UR4, UR13, 0x3 ;  /* 0x0000000d04047291 */ /* 0x000fe2000f8e18ff */
[----:B------:R-:W-:-:S04]  /*4540*/  LOP3.LUT R2, R2, UR5, RZ, 0x3c, !PT ;  /* 0x0000000502027c12 */ /* 0x000fc8000f8e3cff */
[----:B------:R-:W-:-:S04]  /*4550*/  SHF.L.U32 R2, R2, 0x1f, RZ ;  /* 0x0000001f02027819 */ /* 0x000fc800000006ff */
[----:B------:R-:W2:Y:S02]  /*4560*/  SYNCS.PHASECHK.TRANS64.TRYWAIT P0, [UR4], R2 ;  /* 0x00000002ff0075a7 */ /* 0x000ea40008001104 */
[----:B--2---:R-:W-:Y:S05]  /*4570*/  @!P0 BRA `(.L_x_87) ;  /* 0x0000006800148947 */ /* 0x004fea0003800000 */
.L_x_207:
[----:B------:R-:W-:Y:S01]  /*4580*/  NOP ;  /* 0x0000000000007918 */ /* 0x000fe20000000000 */
[----:B-1----:R-:W1:Y:S01]  /*4590*/  LDS R0, [UR8+0x14] ;  /* 0x00001408ff007984 */ /* 0x002e620008000800 */
[----:B------:R-:W-:Y:S01]  /*45a0*/  ULOP3.LUT UR4, UR24, 0xffff, URZ, 0xc0, !UPT ;  /* 0x0000ffff18047892 */ /* 0x000fe2000f8ec0ff */
[----:B------:R-:W-:Y:S01]  /*45b0*/  UMOV UR5, 0xffff ;  /* 0x0000ffff00057882 */ /* 0x000fe20000000000 */
[----:B------:R-:W-:Y:S02]  /*45c0*/  UMOV UR6, 0x1 ;  /* 0x0000000100067882 */ /* 0x000fe40000000000 */
[----:B------:R-:W-:-:S04]  /*45d0*/  USHF.R.U32.HI UR4, URZ, 0x5, UR4 ;  /* 0x00000005ff047899 */ /* 0x000fc80008011604 */
[----:B------:R-:W-:Y:S02]  /*45e0*/  USHF.L.U32 UR5, UR5, UR4, URZ ;  /* 0x0000000405057299 */ /* 0x000fe400080006ff */
[----:B------:R-:W-:-:S04]  /*45f0*/  USHF.L.U32 UR4, UR6, UR4, URZ ;  /* 0x0000000406047299 */ /* 0x000fc800080006ff */
[----:B-1----:R-:W-:-:S04]  /*4600*/  LOP3.LUT R0, R0, UR5, RZ, 0xc0, !PT ;  /* 0x0000000500007c12 */ /* 0x002fc8000f8ec0ff */
[----:B------:R-:W-:-:S13]  /*4610*/  ISETP.NE.AND P0, PT, R0, UR5, PT ;  /* 0x0000000500007c0c */ /* 0x000fda000bf05270 */
[----:B------:R-:W-:Y:S05]  /*4620*/  @P0 BRA `(.L_x_88) ;  /* 0x0000000000580947 */ /* 0x000fea0003800000 */
[----:B------:R-:W1:Y:S02]  /*4630*/  LDS R0, [UR8+0x18] ;  /* 0x00001808ff007984 */ /* 0x000e640008000800 */
[----:B-1----:R-:W-:-:S04]  /*4640*/  LOP3.LUT R0, R0, UR4, RZ, 0xc0, !PT ;  /* 0x0000000400007c12 */ /* 0x002fc8000f8ec0ff */
[----:B------:R-:W-:-:S13]  /*4650*/  ISETP.NE.AND P0, PT, R0, UR4, PT ;  /* 0x0000000400007c0c */ /* 0x000fda000bf05270 */
[----:B------:R-:W-:Y:S05]  /*4660*/  @P0 BRA `(.L_x_89) ;  /* 0x00000000003c0947 */ /* 0x000fea0003800000 */
[----:B------:R-:W1:Y:S01]  /*4670*/  S2R R2, SR_LANEID ;  /* 0x0000000000027919 */ /* 0x000e620000000000 */
[----:B------:R-:W-:-:S06]  /*4680*/  ULOP3.LUT UR5, URZ, UR5, URZ, 0x33, !UPT ;  /* 0x00000005ff057292 */ /* 0x000fcc000f8e33ff */
[----:B------:R-:W-:-:S04]  /*4690*/  IMAD.U32 R0, RZ, RZ, UR5 ;  /* 0x00000005ff007e24 */ /* 0x000fc8000f8e00ff */
[----:B------:R2:W4:Y:S02]  /*46a0*/  REDUX UR7, R0 ;  /* 0x00000000000773c4 */ /* 0x0005240000000000 */
[----:B------:R1:W-:Y:S01]  /*46b0*/  UTCATOMSWS.AND URZ, UR5 ;  /* 0x0000000500ff79e3 */ /* 0x0003e20008000000 */
[----:B--2---:R-:W-:Y:S01]  /*46c0*/  LOP3.LUT R0, RZ, UR4, RZ, 0x33, !PT ;  /* 0x00000004ff007c12 */ /* 0x004fe2000f8e33ff */
[----:B------:R-:W-:Y:S02]  /*46d0*/  VOTEU.ANY UR4, UPT, PT ;  /* 0x0000000000047886 */ /* 0x000fe400038e0100 */
[----:B------:R-:W-:Y:S02]  /*46e0*/  UFLO.U32 UR4, UR4 ;  /* 0x00000004000472bd */ /* 0x000fe400080e0000 */
[----:B------:R-:W2:Y:S04]  /*46f0*/  REDUX UR6, R0 ;  /* 0x00000000000673c4 */ /* 0x000ea80000000000 */
[----:B-1----:R-:W-:-:S02]  /*4700*/  ISETP.EQ.U32.AND P0, PT, R2, UR4, PT ;  /* 0x0000000402007c0c */ /* 0x002fc4000bf02070 */
[----:B----4-:R-:W-:-:S11]  /*4710*/  MOV R2, UR7 ;  /* 0x0000000700027c02 */ /* 0x010fd60008000f00 */
[----:B------:R1:W-:Y:S01]  /*4720*/  @P0 ATOMS.AND RZ, [UR8+0x14], R2 ;  /* 0x00001402ffff098c */ /* 0x0003e2000a800008 */
[----:B--2---:R-:W-:-:S05]  /*4730*/  IMAD.U32 R0, RZ, RZ, UR6 ;  /* 0x00000006ff007e24 */ /* 0x004fca000f8e00ff */
[----:B------:R1:W-:Y:S01]  /*4740*/  @P0 ATOMS.AND RZ, [UR8+0x18], R0 ;  /* 0x00001800ffff098c */ /* 0x0003e2000a800008 */
[----:B------:R-:W-:Y:S05]  /*4750*/  BRA `(.L_x_90) ;  /* 0x0000000000147947 */ /* 0x000fea0003800000 */
.L_x_89:
[----:B------:R-:W-:Y:S02]  /*4760*/  MOV R2, 0x4780 ;  /* 0x0000478000027802 */ /* 0x000fe40000000f00 */
[----:B---3-5:R-:W-:Y:S05]  /*4770*/  CALL.REL.NOINC `($__internal_0_$__cuda_sm10x_tcgen05_guardrail_trap_col_being_dealloced_not_returned_by_alloc) ;  /* 0x0000006800f87944 */ /* 0x028fea0003c00000 */
[----:B------:R-:W-:Y:S05]  /*4780*/  BRA `(.L_x_90) ;  /* 0x0000000000087947 */ /* 0x000fea0003800000 */
.L_x_88:
[----:B------:R-:W-:Y:S02]  /*4790*/  MOV R2, 0x47b0 ;  /* 0x000047b000027802 */ /* 0x000fe40000000f00 */
[----:B---3-5:R-:W-:Y:S05]  /*47a0*/  CALL.REL.NOINC `($__internal_2_$__cuda_sm10x_tcgen05_guardrail_trap_unallocated_columns_being_dealloced) ;  /* 0x0000006c00047944 */ /* 0x028fea0003c00000 */
.L_x_90:
[----:B------:R-:W-:Y:S01]  /*47b0*/  NOP ;  /* 0x0000000000007918 */ /* 0x000fe20000000000 */
[----:B------:R-:W-:Y:S05]  /*47c0*/  EXIT ;  /* 0x000000000000794d */ /* 0x000fea0003800000 */
.L_x_72:
[----:B------:R-:W-:-:S09]  /*47d0*/  UISETP.NE.OR UP0, UPT, UR18, 0x3, !UP3 ;  /* 0x000000031200788c */ /* 0x000fd2000df05670 */
[----:B------:R-:W-:Y:S05]  /*47e0*/  BRA.U UP0, `(.L_x_91) ;  /* 0x0000001100847547 */ /* 0x000fea000b800000 */
[----:B------:R-:W2:Y:S01]  /*47f0*/  LDCU.64 UR4, c[0x0][0x888] ;  /* 0x00011100ff0477ac */ /* 0x000ea20008000a00 */
[----:B------:R-:W3:Y:S01]  /*4800*/  LDC.64 R12, c[0x0][0x348] ;  /* 0x0000d200ff0c7b82 */ /* 0x000ee20000000a00 */
[----:B------:R-:W-:Y:S02]  /*4810*/  HFMA2 R9, -RZ, RZ, 0, 0 ;  /* 0x00000000ff097431 */ /* 0x000fe400000001ff */
[----:B------:R-:W-:Y:S01]  /*4820*/  IMAD.MOV.U32 R11, RZ, RZ, 0x1 ;  /* 0x00000001ff0b7424 */ /* 0x000fe200078e00ff */
[----:B------:R-:W4:Y:S01]  /*4830*/  LDCU UR40, c[0x0][0x370] ;  /* 0x00006e00ff2877ac */ /* 0x000f220008000800 */
[----:B------:R-:W-:Y:S01]  /*4840*/  IMAD.MOV.U32 R10, RZ, RZ, RZ ;  /* 0x000000ffff0a7224 */ /* 0x000fe200078e00ff */
[----:B------:R-:W-:Y:S01]  /*4850*/  MOV R3, 0x1000 ;  /* 0x0000100000037802 */ /* 0x000fe20000000f00 */
[----:B------:R-:W4:Y:S01]  /*4860*/  LDCU.128 UR48, c[0x0][0xb10] ;  /* 0x00016200ff3077ac */ /* 0x000f220008000c00 */
[----:B------:R-:W1:Y:S01]  /*4870*/  LDCU UR37, c[0x0][0x374] ;  /* 0x00006e80ff2577ac */ /* 0x000e620008000800 */
[----:B------:R-:W1:Y:S01]  /*4880*/  LDCU.64 UR38, c[0x0][0x890] ;  /* 0x00011200ff2677ac */ /* 0x000e620008000a00 */
[----:B------:R-:W1:Y:S01]  /*4890*/  LDCU UR15, c[0x0][0xb0c] ;  /* 0x00016180ff0f77ac */ /* 0x000e620008000800 */
[----:B--2---:R-:W-:Y:S01]  /*48a0*/  UISETP.NE.U32.AND UP0, UPT, UR4, URZ, UPT ;  /* 0x000000ff0400728c */ /* 0x004fe2000bf05070 */
[----:B------:R-:W2:Y:S01]  /*48b0*/  LDCU UR47, c[0x0][0xb20] ;  /* 0x00016400ff2f77ac */ /* 0x000ea20008000800 */
[----:B------:R-:W2:Y:S01]  /*48c0*/  LDCU UR4, c[0x0][0xb30] ;  /* 0x00016600ff0477ac */ /* 0x000ea20008000800 */
[----:B------:R-:W-:Y:S01]  /*48d0*/  UMOV UR21, 0x400 ;  /* 0x0000040000157882 */ /* 0x000fe20000000000 */
[----:B----4-:R-:W-:-:S02]  /*48e0*/  UIMAD.WIDE.U32 UR6, UR40, UR48, URZ ;  /* 0x00000030280672a5 */ /* 0x010fc4000f8e00ff */
[----:B-1----:R-:W-:Y:S02]  /*48f0*/  UIMAD.WIDE.U32 UR8, UR37, UR51, URZ ;  /* 0x00000033250872a5 */ /* 0x002fe4000f8e00ff */
[----:B------:R-:W-:Y:S02]  /*4900*/  ULEA UR21, UR45, UR21, 0x18 ;  /* 0x000000152d157291 */ /* 0x000fe4000f8ec0ff */
[----:B------:R-:W-:Y:S02]  /*4910*/  UISETP.NE.U32.AND UP6, UPT, UR38, URZ, UPT ;  /* 0x000000ff2600728c */ /* 0x000fe4000bfc5070 */
[----:B------:R-:W-:Y:S02]  /*4920*/  UIADD3 UR43, UPT, UPT, UR21, 0x158, URZ ;  /* 0x00000158152b7890 */ /* 0x000fe4000fffe0ff */
[----:B------:R-:W-:Y:S02]  /*4930*/  UISETP.NE.AND.EX UP5, UPT, UR5, URZ, UPT, UP0 ;  /* 0x000000ff0500728c */ /* 0x000fe4000bfa5300 */
[----:B------:R-:W-:Y:S01]  /*4940*/  UISETP.NE.AND UP0, UPT, UR42, 0x1, UPT ;  /* 0x000000012a00788c */ /* 0x000fe2000bf05270 */
[----:B------:R-:W-:Y:S01]  /*4950*/  UMOV UR6, UR7 ;  /* 0x0000000700067c82 */ /* 0x000fe20008000000 */
[----:B------:R-:W-:Y:S01]  /*4960*/  UMOV UR44, UR9 ;  /* 0x00000009002c7c82 */ /* 0x000fe20008000000 */
[----:B------:R-:W-:-:S02]  /*4970*/  USEL UR41, URZ, 0x1, UP4 ;  /* 0x00000001ff297887 */ /* 0x000fc4000a000000 */
[----:B------:R-:W-:Y:S02]  /*4980*/  UISETP.NE.AND UP0, UPT, UR15, 0x1, UPT ;  /* 0x000000010f00788c */ /* 0x000fe4000bf05270 */
[----:B------:R-:W-:Y:S02]  /*4990*/  UPLOP3.LUT UP4, UPT, UPT, UPT, UPT, 0x40, 0x4 ;  /* 0x000000000004789c */ /* 0x000fe40003f8e870 */
[----:B------:R-:W-:Y:S01]  /*49a0*/  UISETP.GE.AND UP2, UPT, UR42, 0x1, UPT ;  /* 0x000000012a00788c */ /* 0x000fe2000bf46270 */
[----:B------:R-:W1:Y:S01]  /*49b0*/  LDCU.64 UR22, c[0x0][0xb28] ;  /* 0x00016500ff1677ac */ /* 0x000e620008000a00 */
[----:B------:R-:W-:Y:S02]  /*49c0*/  UISETP.NE.AND.EX UP6, UPT, UR39, URZ, UPT, UP6 ;  /* 0x000000ff2700728c */ /* 0x000fe4000bfc5360 */
[----:B------:R-:W-:Y:S02]  /*49d0*/  UIADD3 UR33, UPT, UPT, UR21, 0x140, URZ ;  /* 0x0000014015217890 */ /* 0x000fe4000fffe0ff */
[----:B------:R-:W-:-:S02]  /*49e0*/  UIADD3 UR25, UPT, UPT, UR21, 0x148, URZ ;  /* 0x0000014815197890 */ /* 0x000fc4000fffe0ff */
[----:B------:R-:W-:Y:S02]  /*49f0*/  UIADD3 UR17, UPT, UPT, UR21, 0x150, URZ ;  /* 0x0000015015117890 */ /* 0x000fe4000fffe0ff */
[----:B------:R-:W-:Y:S02]  /*4a00*/  UPRMT UR43, UR45, 0x654, UR43 ;  /* 0x000006542d2b7896 */ /* 0x000fe4000800002b */
[----:B------:R-:W-:Y:S02]  /*4a10*/  USHF.R.U32.HI UR46, URZ, UR49, UR6 ;  /* 0x00000031ff2e7299 */ /* 0x000fe40008011606 */
[----:B--2---:R-:W-:Y:S02]  /*4a20*/  USHF.R.U32.HI UR44, URZ, UR47, UR44 ;  /* 0x0000002fff2c7299 */ /* 0x004fe4000801162c */
[----:B------:R-:W-:Y:S02]  /*4a30*/  UISETP.NE.AND UP0, UPT, UR50, 0x1, UPT ;  /* 0x000000013200788c */ /* 0x000fe4000bf05270 */
[----:B---3--:R-:W-:-:S11]  /*4a40*/  UISETP.NE.AND UP3, UPT, UR4, 0x1, UPT ;  /* 0x000000010400788c */ /* 0x008fd6000bf65270 */
.L_x_102:
[C---:B------:R-:W-:Y:S02]  /*4a50*/  LEA R8, R10.reuse, UR21, 0x3 ;  /* 0x000000150a087c11 */ /* 0x040fe4000f8e18ff */
[----:B------:R-:W-:Y:S02]  /*4a60*/  SHF.L.U32 R0, R9, 0x1f, RZ ;  /* 0x0000001f09007819 */ /* 0x000fe400000006ff */
[----:B------:R-:W-:Y:S02]  /*4a70*/  LEA R4, R10, UR21, 0x4 ;  /* 0x000000150a047c11 */ /* 0x000fe4000f8e20ff */
[----:B--2---:R-:W2:Y:S02]  /*4a80*/  SYNCS.PHASECHK.TRANS64.TRYWAIT P0, [R8+URZ+0x190], R0 ;  /* 0x00019000080075a7 */ /* 0x004ea400080011ff */
[----:B--2---:R-:W-:Y:S05]  /*4a90*/  @!P0 BRA `(.L_x_92) ;  /* 0x0000006000e48947 */ /* 0x004fea0003800000 */
.L_x_208:
[----:B------:R-:W3:Y:S01]  /*4aa0*/  LDS.128 R4, [R4+0x220] ;  /* 0x0002200004047984 */ /* 0x000ee20000000c00 */
[----:B------:R-:W-:Y:S01]  /*4ab0*/  UISETP.GE.AND UP0, UPT, UR42, 0x1, UPT ;  /* 0x000000012a00788c */ /* 0x000fe2000bf06270 */
[----:B------:R-:W-:Y:S01]  /*4ac0*/  @!PT LDS RZ, [RZ] ;  /* 0x00000000fffff984 */ /* 0x000fe20000000800 */
[----:B------:R-:W-:Y:S01]  /*4ad0*/  @!PT LDS RZ, [RZ] ;  /* 0x00000000fffff984 */ /* 0x000fe20000000800 */
[----:B------:R-:W-:Y:S01]  /*4ae0*/  @!PT LDS RZ, [RZ] ;  /* 0x00000000fffff984 */ /* 0x000fe20000000800 */
[----:B------:R-:W-:Y:S01]  /*4af0*/  @!PT LDS RZ, [RZ] ;  /* 0x00000000fffff984 */ /* 0x000fe20000000800 */
[----:B------:R4:W-:Y:S06]  /*4b00*/  MEMBAR.ALL.CTA ;  /* 0x0000000000007992 */ /* 0x0009ec0000008000 */
[----:B----4-:R-:W4:Y:S01]  /*4b10*/  FENCE.VIEW.ASYNC.S ;  /* 0x00000000000073c6 */ /* 0x010f220000000000 */
[----:B---3--:R-:W-:Y:S11]  /*4b20*/  LOP3.LUT P0, RZ, R6, 0x1, RZ, 0xc0, !PT ;  /* 0x0000000106ff7812 */ /* 0x008ff6000780c0ff */
[----:B------:R-:W-:Y:S02]  /*4b30*/  @!UPT UIADD3 URZ, UPT, UPT, URZ, URZ, URZ ;  /* 0x000000fffffff290 */ /* 0x000fe4000fffe0ff */
[----:B----4-:R-:W-:Y:S01]  /*4b40*/  VOTEU.ANY UP2, P0 ;  /* 0x0000000000ff7886 */ /* 0x010fe20000040100 */
[----:B------:R-:W-:Y:S11]  /*4b50*/  PLOP3.LUT P0, PT, PT, PT, UP2, 0x80, 0x8 ;  /* 0x000000000008781c */ /* 0x000ff60003f0f028 */
[----:B------:R-:W-:Y:S02]  /*4b60*/  @!UPT UIADD3 URZ, UPT, UPT, URZ, URZ, URZ ;  /* 0x000000fffffff290 */ /* 0x000fe4000fffe0ff */
[----:B--2---:R-:W-:Y:S02]  /*4b70*/  @P0 SHF.R.U32.HI R0, RZ, 0x10, R5 ;  /* 0x00000010ff000819 */ /* 0x004fe40000011605 */
[----:B------:R-:W-:Y:S02]  /*4b80*/  @P0 MOV R2, R4 ;  /* 0x0000000400020202 */ /* 0x000fe40000000f00 */
[----:B------:R-:W-:Y:S01]  /*4b90*/  @P0 R2UR UR4, R0 ;  /* 0x00000000000402ca */ /* 0x000fe200000e0000 */
[----:B------:R-:W-:Y:S01]  /*4ba0*/  VIADD R0, R8, 0x1a0 ;  /* 0x000001a008007836 */ /* 0x000fe20000000000 */
[----:B------:R-:W-:Y:S02]  /*4bb0*/  @P0 LOP3.LUT R4, R5, 0xffff, RZ, 0xc0, !PT ;  /* 0x0000ffff05040812 */ /* 0x000fe400078ec0ff */
[----:B------:R-:W-:Y:S02]  /*4bc0*/  @P0 R2UR UR6, R2 ;  /* 0x00000000020602ca */ /* 0x000fe400000e0000 */
[----:B------:R-:W-:Y:S02]  /*4bd0*/  PRMT R0, RZ, 0x654, R0 ;  /* 0x00000654ff007816 */ /* 0x000fe40000000000 */
[----:B------:R-:W-:Y:S02]  /*4be0*/  @P0 R2UR UR5, R4 ;  /* 0x00000000040502ca */ /* 0x000fe400000e0000 */
[----:B------:R2:W-:Y:S03]  /*4bf0*/  SYNCS.ARRIVE.TRANS64.RED.A1T0 RZ, [R0+URZ], RZ ;  /* 0x000000ff00ff79a7 */ /* 0x0005e600081004ff */
[----:B------:R-:W-:Y:S04]  /*4c00*/  @UP2 UMOV UR29, UR4 ;  /* 0x00000004001d2c82 */ /* 0x000fe80008000000 */
[----:B------:R-:W-:Y:S04]  /*4c10*/  @UP2 UMOV UR14, UR6 ;  /* 0x00000006000e2c82 */ /* 0x000fe80008000000 */
[----:B------:R-:W-:Y:S01]  /*4c20*/  @UP2 UMOV UR13, UR5 ;  /* 0x00000005000d2c82 */ /* 0x000fe20008000000 */
[----:B------:R-:W-:Y:S05]  /*4c30*/  BRA.U !UP0, `(.L_x_93) ;  /* 0x0000000108c07547 */ /* 0x000fea000b800000 */
[----:B------:R-:W-:Y:S02]  /*4c40*/  UIMAD.WIDE.U32 UR18, UR13, UR51, URZ ;  /* 0x000000330d1272a5 */ /* 0x000fe4000f8e00ff */
[----:B------:R-:W-:Y:S02]  /*4c50*/  UP2UR UR16, UPR, URZ, 0x4 ;  /* 0x00000004ff107883 */ /* 0x000fe40008000000 */
[----:B------:R-:W-:Y:S02]  /*4c60*/  UISETP.NE.AND UP2, UPT, UR50, 0x1, UPT ;  /* 0x000000013200788c */ /* 0x000fe4000bf45270 */
[----:B------:R-:W-:Y:S02]  /*4c70*/  UIMAD.WIDE.U32 UR26, UR14, UR48, URZ ;  /* 0x000000300e1a72a5 */ /* 0x000fe4000f8e00ff */
[----:B------:R-:W-:Y:S02]  /*4c80*/  USEL UR4, UR37, UR44, !UP2 ;  /* 0x0000002c25047287 */ /* 0x000fe4000d000000 */
[----:B------:R-:W-:Y:S02]  /*4c90*/  UISETP.NE.AND UP0, UPT, UR15, 0x1, UPT ;  /* 0x000000010f00788c */ /* 0x000fe4000bf05270 */
[----:B------:R-:W-:Y:S02]  /*4ca0*/  UP2UR UR20, UPR, URZ, 0x2 ;  /* 0x00000002ff147883 */ /* 0x000fe40008000000 */
[----:B------:R-:W-:Y:S02]  /*4cb0*/  UISETP.NE.AND UP1, UPT, UR42, 0x1, UPT ;  /* 0x000000012a00788c */ /* 0x000fe4000bf25270 */
[----:B-1----:R-:W-:Y:S02]  /*4cc0*/  UIMAD.WIDE.U32 UR8, UR4, UR22, URZ ;  /* 0x00000016040872a5 */ /* 0x002fe4000f8e00ff */
[----:B------:R-:W-:Y:S01]  /*4cd0*/  USEL UR7, UR40, UR46, !UP0 ;  /* 0x0000002e28077287 */ /* 0x000fe2000c000000 */
[----:B------:R-:W-:Y:S02]  /*4ce0*/  UMOV UR5, UR19 ;  /* 0x0000001300057c82 */ /* 0x000fe40008000000 */
[----:B------:R-:W-:Y:S02]  /*4cf0*/  USHF.R.U32.HI UR6, URZ, UR47, UR5 ;  /* 0x0000002fff067299 */ /* 0x000fe40008011605 */
[----:B------:R-:W-:Y:S02]  /*4d00*/  UIMAD.WIDE.U32 UR10, UR7, UR22, URZ ;  /* 0x00000016070a72a5 */ /* 0x000fe4000f8e00ff */
[----:B------:R-:W-:Y:S02]  /*4d10*/  USEL UR6, UR13, UR6, !UP2 ;  /* 0x000000060d067287 */ /* 0x000fe4000d000000 */
[----:B------:R-:W-:Y:S01]  /*4d20*/  UISETP.NE.AND UP2, UPT, UR16, URZ, UPT ;  /* 0x000000ff1000728c */ /* 0x000fe2000bf45270 */
[----:B------:R-:W-:Y:S02]  /*4d30*/  UMOV UR5, UR27 ;  /* 0x0000001b00057c82 */ /* 0x000fe40008000000 */
[----:B------:R-:W-:Y:S03]  /*4d40*/  USHF.R.U32.HI UR12, URZ, UR49, UR5 ;  /* 0x00000031ff0c7299 */ /* 0x000fe60008011605 */
[----:B------:R-:W-:Y:S02]  /*4d50*/  UMOV UR5, UR9 ;  /* 0x0000000900057c82 */ /* 0x000fe40008000000 */
[----:B------:R-:W-:Y:S03]  /*4d60*/  @UP1 USHF.R.U32.HI UR4, URZ, UR23, UR5 ;  /* 0x00000017ff041299 */ /* 0x000fe60008011605 */
[----:B------:R-:W-:Y:S01]  /*4d70*/  UMOV UR5, UR11 ;  /* 0x0000000b00057c82 */ /* 0x000fe20008000000 */
[----:B------:R-:W-:Y:S02]  /*4d80*/  UIMAD UR4, UR42, UR4, URZ ;  /* 0x000000042a0472a4 */ /* 0x000fe4000f8e02ff */
[----:B------:R-:W-:Y:S02]  /*4d90*/  @UP1 USHF.R.U32.HI UR7, URZ, UR23, UR5 ;  /* 0x00000017ff071299 */ /* 0x000fe40008011605 */
[----:B------:R-:W-:Y:S02]  /*4da0*/  USEL UR5, UR14, UR12, !UP0 ;  /* 0x0000000c0e057287 */ /* 0x000fe4000c000000 */
[----:B------:R-:W-:Y:S02]  /*4db0*/  UIMAD.WIDE.U32 UR10, UR6, UR22, URZ ;  /* 0x00000016060a72a5 */ /* 0x000fe4000f8e00ff */
[----:B------:R-:W-:Y:S02]  /*4dc0*/  UIMAD UR8, UR42, UR7, URZ ;  /* 0x000000072a0872a4 */ /* 0x000fe4000f8e02ff */
[----:B------:R-:W-:Y:S03]  /*4dd0*/  UISETP.GE.AND UP0, UPT, UR6, UR4, UPT ;  /* 0x000000040600728c */ /* 0x000fe6000bf06270 */
[----:B------:R-:W-:Y:S01]  /*4de0*/  UMOV UR4, UR11 ;  /* 0x0000000b00047c82 */ /* 0x000fe20008000000 */
[----:B------:R-:W-:Y:S02]  /*4df0*/  UISETP.GE.OR UP0, UPT, UR5, UR8, UP0 ;  /* 0x000000080500728c */ /* 0x000fe40008706670 */
[----:B------:R-:W-:Y:S02]  /*4e00*/  USHF.R.U32.HI UR4, URZ, UR23, UR4 ;  /* 0x00000017ff047299 */ /* 0x000fe40008011604 */
[----:B------:R-:W-:Y:S02]  /*4e10*/  UIMAD.WIDE.U32 UR8, UR5, UR22, URZ ;  /* 0x00000016050872a5 */ /* 0x000fe4000f8e00ff */
[----:B------:R-:W-:Y:S04]  /*4e20*/  USEL UR10, UR6, UR4, !UP1 ;  /* 0x00000004060a7287 */ /* 0x000fe8000c800000 */
[----:B------:R-:W-:Y:S01]  /*4e30*/  UIADD3 UR11, UPT, UPT, -UR10, URZ, URZ ;  /* 0x000000ff0a0b7290 */ /* 0x000fe2000fffe1ff */
[----:B------:R-:W-:Y:S02]  /*4e40*/  @!UP0 UMOV UR4, UR9 ;  /* 0x0000000900048c82 */ /* 0x000fe40008000000 */
[----:B------:R-:W-:Y:S02]  /*4e50*/  @!UP0 USHF.R.U32.HI UR4, URZ, UR23, UR4 ;  /* 0x00000017ff048299 */ /* 0x000fe40008011604 */
[----:B------:R-:W-:Y:S02]  /*4e60*/  UIMAD UR8, UR42, UR11, UR6 ;  /* 0x0000000b2a0872a4 */ /* 0x000fe4000f8e0206 */
[----:B------:R-:W-:Y:S02]  /*4e70*/  @!UP0 USEL UR4, UR5, UR4, !UP1 ;  /* 0x0000000405048287 */ /* 0x000fe4000c800000 */
[----:B------:R-:W-:Y:S02]  /*4e80*/  UISETP.NE.AND UP1, UPT, UR20, URZ, UPT ;  /* 0x000000ff1400728c */ /* 0x000fe4000bf25270 */
[----:B------:R-:W-:Y:S02]  /*4e90*/  @!UP0 UIMAD UR8, UR7, UR8, UR4 ;  /* 0x00000008070882a4 */ /* 0x000fe4000f8e0204 */
[----:B------:R-:W-:Y:S02]  /*4ea0*/  @!UP0 UIADD3 UR9, UPT, UPT, UR10, -UR4, URZ ;  /* 0x800000040a098290 */ /* 0x000fe4000fffe0ff */
[----:B------:R-:W-:Y:S02]  /*4eb0*/  UIADD3 UR4, UPT, UPT, -UR5, URZ, URZ ;  /* 0x000000ff05047290 */ /* 0x000fe4000fffe1ff */
[----:B------:R-:W-:Y:S02]  /*4ec0*/  UIADD3 UR7, UPT, UPT, -UR6, URZ, URZ ;  /* 0x000000ff06077290 */ /* 0x000fe4000fffe1ff */
[----:B------:R-:W-:Y:S02]  /*4ed0*/  @!UP0 UIMAD UR6, UR9, UR42, UR5 ;  /* 0x0000002a090682a4 */ /* 0x000fe4000f8e0205 */
[----:B------:R-:W-:Y:S02]  /*4ee0*/  UIMAD UR14, UR15, UR4, UR14 ;  /* 0x000000040f0e72a4 */ /* 0x000fe4000f8e020e */
[----:B------:R-:W-:Y:S01]  /*4ef0*/  UIMAD UR13, UR50, UR7, UR13 ;  /* 0x00000007320d72a4 */ /* 0x000fe2000f8e020d */
[----:B------:R-:W-:Y:S02]  /*4f00*/  @!UP0 UMOV UR5, UR8 ;  /* 0x0000000800058c82 */ /* 0x000fe40008000000 */
[----:B------:R-:W-:Y:S02]  /*4f10*/  UIMAD UR14, UR5, UR15, UR14 ;  /* 0x0000000f050e72a4 */ /* 0x000fe4000f8e020e */
[----:B------:R-:W-:Y:S11]  /*4f20*/  UIMAD UR13, UR6, UR50, UR13 ;  /* 0x00000032060d72a4 */ /* 0x000ff6000f8e020d */
[----:B------:R-:W-:Y:S01]  /*4f30*/  @!UPT UIADD3 URZ, UPT, UPT, URZ, URZ, URZ ;  /* 0x000000fffffff290 */ /* 0x000fe2000fffe0ff */
.L_x_93:
[----:B------:R-:W3:Y:S01]  /*4f40*/  @!UP3 LDCU.128 UR8, c[0x0][0xb10] ;  /* 0x00016200ff08b7ac */ /* 0x000ee20008000c00 */
[----:B------:R-:W-:Y:S02]  /*4f50*/  ISETP.NE.U32.AND P0, PT, RZ, UR38, PT ;  /* 0x00000026ff007c0c */ /* 0x000fe4000bf05070 */
[----:B------:R-:W-:Y:S02]  /*4f60*/  SHF.L.U32 R4, R11, 0x1f, RZ ;  /* 0x0000001f0b047819 */ /* 0x000fe400000006ff */
[----:B------:R-:W-:Y:S01]  /*4f70*/  ISETP.NE.AND.EX P0, PT, RZ, UR39, PT, P0 ;  /* 0x00000027ff007c0c */ /* 0x000fe2000bf05300 */
[----:B------:R-:W4:Y:S01]  /*4f80*/  @!UP3 LDCU UR5, c[0x0][0xb0c] ;  /* 0x00016180ff05b7ac */ /* 0x000f220008000800 */
[----:B------:R-:W-:Y:S02]  /*4f90*/  USHF.L.U32 UR35, UR30, 0x6, URZ ;  /* 0x000000061e237899 */ /* 0x000fe400080006ff */
[----:B------:R-:W-:Y:S02]  /*4fa0*/  USHF.L.U32 UR34, UR31, 0x8, URZ ;  /* 0x000000081f227899 */ /* 0x000fe400080006ff */
[----:B---3--:R-:W-:Y:S07]  /*4fb0*/  UIMAD.WIDE.U32 UR6, UR14, UR8, URZ ;  /* 0x000000080e0672a5 */ /* 0x008fee000f8e00ff */
[----:B------:R-:W-:Y:S01]  /*4fc0*/  @!UP3 UMOV UR4, UR7 ;  /* 0x000000070004bc82 */ /* 0x000fe20008000000 */
[----:B----4-:R-:W-:Y:S02]  /*4fd0*/  @!UP3 UISETP.NE.AND UP0, UPT, UR5, 0x1, UPT ;  /* 0x000000010500b88c */ /* 0x010fe4000bf05270 */
[----:B------:R-:W-:Y:S02]  /*4fe0*/  @!UP3 USHF.R.U32.HI UR4, URZ, UR9, UR4 ;  /* 0x00000009ff04b299 */ /* 0x000fe40008011604 */
[----:B------:R-:W-:Y:S02]  /*4ff0*/  UIMAD.WIDE.U32 UR6, UR13, UR11, URZ ;  /* 0x0000000b0d0672a5 */ /* 0x000fe4000f8e00ff */
[----:B------:R-:W-:Y:S02]  /*5000*/  @!UP3 USEL UR8, UR14, UR4, !UP0 ;  /* 0x000000040e08b287 */ /* 0x000fe4000c000000 */
[----:B------:R-:W-:Y:S03]  /*5010*/  @!UP3 UISETP.NE.AND UP0, UPT, UR10, 0x1, UPT ;  /* 0x000000010a00b88c */ /* 0x000fe6000bf05270 */
[----:B------:R-:W-:Y:S02]  /*5020*/  @!UP3 UMOV UR6, UR7 ;  /* 0x000000070006bc82 */ /* 0x000fe40008000000 */
[----:B------:R-:W3:Y:S02]  /*5030*/  @!UP3 LDCU UR4, c[0x0][0xb20] ;  /* 0x00016400ff04b7ac */ /* 0x000ee40008000800 */
[----:B---3--:R-:W-:Y:S04]  /*5040*/  @!UP3 USHF.R.U32.HI UR6, URZ, UR4, UR6 ;  /* 0x00000004ff06b299 */ /* 0x008fe80008011606 */
[----:B------:R-:W-:Y:S04]  /*5050*/  @!UP3 USEL UR6, UR13, UR6, !UP0 ;  /* 0x000000060d06b287 */ /* 0x000fe8000c000000 */
[----:B------:R-:W-:Y:S02]  /*5060*/  @!UP3 UIADD3 UR4, UPT, UPT, -UR8, UR6, URZ ;  /* 0x000000060804b290 */ /* 0x000fe4000fffe1ff */
[----:B------:R-:W-:Y:S02]  /*5070*/  @!UP3 UIADD3 UR6, UPT, UPT, UR8, -UR6, URZ ;  /* 0x800000060806b290 */ /* 0x000fe4000fffe0ff */
[----:B------:R-:W-:Y:S02]  /*5080*/  @!UP3 UIMAD UR14, UR4, UR5, UR14 ;  /* 0x00000005040eb2a4 */ /* 0x000fe4000f8e020e */
[----:B------:R-:W-:Y:S01]  /*5090*/  @!UP3 UIMAD UR13, UR6, UR10, UR13 ;  /* 0x0000000a060db2a4 */ /* 0x000fe2000f8e020d */
[----:B------:R-:W-:Y:S11]  /*50a0*/  BRA.U UP4, `(.L_x_94) ;  /* 0x0000000104107547 */ /* 0x000ff6000b800000 */
[----:B------:R-:W-:Y:S04]  /*50b0*/  MOV R2, UR41 ;  /* 0x0000002900027c02 */ /* 0x000fe80008000f00 */
[----:B------:R-:W-:Y:S04]  /*50c0*/  SHF.L.U32 R2, R2, 0x1f, RZ ;  /* 0x0000001f02027819 */ /* 0x000fe800000006ff */
[----:B------:R-:W3:Y:S02]  /*50d0*/  SYNCS.PHASECHK.TRANS64.TRYWAIT P1, [UR21+0x188], R2 ;  /* 0x00018802ff0075a7 */ /* 0x000ee40008021115 */
[----:B---3--:R-:W-:Y:S05]  /*50e0*/  @!P1 BRA `(.L_x_95) ;  /* 0x0000005c00649947 */ /* 0x008fea0003800000 */
.L_x_94:
[----:B------:R-:W-:Y:S05]  /*50f0*/  BRA.U !UP6, `(.L_x_96) ;  /* 0x000000010e387547 */ /* 0x000fea000b800000 */
[----:B------:R-:W-:Y:S01]  /*5100*/  UPLOP3.LUT UP1, UPT, UPT, UPT, UP5, 0x80, 0x8 ;  /* 0x000000000008789c */ /* 0x000fe20003f2f050 */
[----:B--2---:R-:W-:Y:S01]  /*5110*/  HFMA2 R0, -RZ, RZ, 0, 5.9604644775390625e-08 ;  /* 0x00000001ff007431 */ /* 0x004fe200000001ff */
[----:B------:R-:W2:Y:S01]  /*5120*/  LDCU.64 UR8, c[0x0][0x358] ;  /* 0x00006b00ff0877ac */ /* 0x000ea20008000a00 */
[----:B------:R-:W-:Y:S03]  /*5130*/  IMAD.MOV.U32 R74, RZ, RZ, 0x1 ;  /* 0x00000001ff4a7424 */ /* 0x000fe600078e00ff */
[----:B------:R-:W-:Y:S05]  /*5140*/  PLOP3.LUT P1, PT, PT, PT, UP1, 0x80, 0x8 ;  /* 0x000000000008781c */ /* 0x000fea0003f2f018 */
[----:B------:R-:W3:Y:S01]  /*5150*/  @UP1 LDCU.64 UR4, c[0x0][0x888] ;  /* 0x00011100ff0417ac */ /* 0x000ee20008000a00 */
[----:B------:R-:W-:Y:S07]  /*5160*/  @UP1 UIMAD UR6, UR36, UR38, URZ ;  /* 0x00000026240612a4 */ /* 0x000fee000f8e02ff */
[----:B------:R-:W-:Y:S01]  /*5170*/  @!P1 PRMT R74, R0, 0x7610, R74 ;  /* 0x00007610004a9816 */ /* 0x000fe2000000004a */
[----:B---3--:R-:W-:Y:S06]  /*5180*/  @UP1 UIMAD.WIDE UR4, UR6, 0x4, UR4 ;  /* 0x00000004060418a5 */ /* 0x008fec000f8e0204 */
[----:B-----5:R-:W-:Y:S01]  /*5190*/  IMAD.U32 R40, RZ, RZ, UR4 ;  /* 0x00000004ff287e24 */ /* 0x020fe2000f8e00ff */
[----:B------:R-:W-:Y:S04]  /*51a0*/  MOV R41, UR5 ;  /* 0x0000000500297c02 */ /* 0x000fe80008000f00 */
[----:B------:R-:W3:Y:S01]  /*51b0*/  @!UP1 LDCU UR4, c[0x0][0x880] ;  /* 0x00011000ff0497ac */ /* 0x000ee20008000800 */
[----:B--2---:R4:W5:Y:S02]  /*51c0*/  @P1 LDG.E R40, desc[UR8][R40.64] ;  /* 0x0000000828281981 */ /* 0x004964000c1e1900 */
[----:B---34-:R-:W-:Y:S07]  /*51d0*/  @!P1 IMAD.U32 R40, RZ, RZ, UR4 ;  /* 0x00000004ff289e24 */ /* 0x018fee000f8e00ff */
.L_x_96:
[----:B-----5:R-:W-:Y:S01]  /*51e0*/  @!P0 ISETP.EQ.AND P2, PT, R40, RZ, PT ;  /* 0x000000ff2800820c */ /* 0x020fe20003f42270 */
[----:B------:R-:W-:Y:S01]  /*51f0*/  @!UPT UIADD3 URZ, UPT, UPT, URZ, URZ, URZ ;  /* 0x000000fffffff290 */ /* 0x000fe2000fffe0ff */
[----:B------:R-:W-:Y:S11]  /*5200*/  @!P0 BRA `(.L_x_97) ;  /* 0x0000000000148947 */ /* 0x000ff60003800000 */
[----:B------:R-:W-:Y:S02]  /*5210*/  LOP3.LUT P0, RZ, R74, 0xff, RZ, 0xc0, !PT ;  /* 0x000000ff4aff7812 */ /* 0x000fe4000780c0ff */
[----:B------:R-:W-:Y:S04]  /*5220*/  PLOP3.LUT P2, PT, PT, PT, UP1, 0x80, 0x8 ;  /* 0x000000000008781c */ /* 0x000fe80003f4f018 */
[----:B------:R-:W-:Y:S07]  /*5230*/  PLOP3.LUT P2, PT, P2, PT, PT, 0x8, 0x80 ;  /* 0x000000000080781c */ /* 0x000fee000174e170 */
[----:B------:R-:W-:Y:S11]  /*5240*/  @P0 ISETP.EQ.AND P2, PT, R40, RZ, PT ;  /* 0x000000ff2800020c */ /* 0x000ff60003f42270 */
[----:B------:R-:W-:Y:S02]  /*5250*/  @!UPT UIADD3 URZ, UPT, UPT, URZ, URZ, URZ ;  /* 0x000000fffffff290 */ /* 0x000fe4000fffe0ff */
.L_x_97:
[----:B------:R-:W3:Y:S01]  /*5260*/  SYNCS.PHASECHK.TRANS64.TRYWAIT P0, [UR21+0x160], R4 ;  /* 0x00016004ff0075a7 */ /* 0x000ee20008001115 */
[----:B------:R-:W-:Y:S04]  /*5270*/  ELECT P1, URZ, PT ;  /* 0x0000000000ff782f */ /* 0x000fe80003820000 */
[----:B------:R-:W-:Y:S01]  /*5280*/  PLOP3.LUT P1, PT, P2, P1, PT, 0xf2, 0x2f ;  /* 0x00000000002f781c */ /* 0x000fe20001723e72 */
[----:B------:R-:W-:Y:S01]  /*5290*/  @!UPT UIADD3 URZ, UPT, UPT, URZ, URZ, URZ ;  /* 0x000000fffffff290 */ /* 0x000fe2000fffe0ff */
[----:B---3--:R-:W-:Y:S11]  /*52a0*/  @!P0 BRA `(.L_x_98) ;  /* 0x0000005c000c8947 */ /* 0x008ff60003800000 */
.L_x_211:
[----:B--2---:R-:W-:Y:S01]  /*52b0*/  @!P1 IADD3 R2, P0, PT, R12, 0x580, RZ ;  /* 0x000005800c029810 */ /* 0x004fe20007f1e0ff */
[----:B------:R-:W-:Y:S01]  /*52c0*/  VOTEU.ALL UP0, P1 ;  /* 0x0000000000ff7886 */ /* 0x000fe20000800000 */
[----:B------:R-:W-:Y:S01]  /*52d0*/  UMOV UR6, 0x0 ;  /* 0x0000000000067882 */ /* 0x000fe20000000000 */
[----:B------:R-:W-:Y:S01]  /*52e0*/  UMOV UR7, 0x10000000 ;  /* 0x1000000000077882 */ /* 0x000fe20000000000 */
[----:B------:R-:W-:Y:S01]  /*52f0*/  @!P1 R2UR UR5, R2 ;  /* 0x00000000020592ca */ /* 0x000fe200000e0000 */
[----:B------:R-:W-:Y:S01]  /*5300*/  @!P1 IMAD.X R0, RZ, RZ, R13, P0 ;  /* 0x000000ffff009224 */ /* 0x000fe200000e060d */
[----:B------:R-:W-:Y:S01]  /*5310*/  @!UP0 UIADD3 UR32, UPT, UPT, UR21, 0x400, URZ ;  /* 0x0000040015208890 */ /* 0x000fe2000fffe0ff */
[----:B------:R-:W-:Y:S03]  /*5320*/  VOTEU.ALL UP0, P1 ;  /* 0x0000000000ff7886 */ /* 0x000fe60000800000 */
[----:B------:R-:W-:Y:S01]  /*5330*/  @!P1 R2UR UR4, R0 ;  /* 0x00000000000492ca */ /* 0x000fe200000e0000 */
[----:B------:R-:W-:Y:S06]  /*5340*/  @!P1 IMAD.MOV.U32 R0, RZ, RZ, 0x1000 ;  /* 0x00001000ff009424 */ /* 0x000fec00078e00ff */
[----:B------:R-:W-:Y:S06]  /*5350*/  IMAD.U32 R6, RZ, RZ, UR5 ;  /* 0x00000005ff067e24 */ /* 0x000fec000f8e00ff */
[----:B------:R-:W-:Y:S01]  /*5360*/  IMAD.U32 R7, RZ, RZ, UR4 ;  /* 0x00000004ff077e24 */ /* 0x000fe2000f8e00ff */
[----:B------:R-:W-:Y:S04]  /*5370*/  @!P1 R2UR UR4, R6 ;  /* 0x00000000060492ca */ /* 0x000fe800000e0000 */
[----:B------:R-:W-:Y:S11]  /*5380*/  @!P1 R2UR UR5, R7 ;  /* 0x00000000070592ca */ /* 0x000ff600000e0000 */
[----:B------:R-:W-:Y:S02]  /*5390*/  @!UPT UIADD3 URZ, UPT, UPT, URZ, URZ, URZ ;  /* 0x000000fffffff290 */ /* 0x000fe4000fffe0ff */
[----:B------:R2:W-:Y:S01]  /*53a0*/  @!UP0 UTMALDG.3D [UR32], [UR4], desc[UR6] ;  /* 0x00000620040085b4 */ /* 0x0005e20008011000 */
[----:B------:R3:W-:Y:S01]  /*53b0*/  @!P1 SYNCS.ARRIVE.TRANS64.RED.A0TR RZ, [UR21+0x140], R0 ;  /* 0x00014000ffff99a7 */ /* 0x0007e20008300415 */
[----:B--2---:R-:W-:Y:S09]  /*53c0*/  UPRMT UR4, UR45, 0x654, UR33 ;  /* 0x000006542d047896 */ /* 0x004ff20008000021 */
[----:B------:R-:W-:Y:S01]  /*53d0*/  SYNCS.ARRIVE.TRANS64.RED.A1T0 RZ, [UR4], RZ ;  /* 0x000000ffffff79a7 */ /* 0x000fe20008100404 */
[----:B------:R-:W2:Y:S02]  /*53e0*/  SYNCS.PHASECHK.TRANS64.TRYWAIT P0, [UR21+0x168], R4 ;  /* 0x00016804ff0075a7 */ /* 0x000ea40008001115 */
[----:B--23--:R-:W-:Y:S05]  /*53f0*/  @!P0 BRA `(.L_x_99) ;  /* 0x0000005800d08947 */ /* 0x00cfea0003800000 */
.L_x_213:
[----:B------:R-:W-:Y:S01]  /*5400*/  @!P1 IADD3 R2, P0, PT, R12, 0x580, RZ ;  /* 0x000005800c029810 */ /* 0x000fe20007f1e0ff */
[----:B------:R-:W-:Y:S01]  /*5410*/  VOTEU.ALL UP0, P1 ;  /* 0x0000000000ff7886 */ /* 0x000fe20000800000 */
[----:B------:R-:W-:Y:S01]  /*5420*/  UMOV UR6, 0x0 ;  /* 0x0000000000067882 */ /* 0x000fe20000000000 */
[----:B------:R-:W-:Y:S01]  /*5430*/  UMOV UR7, 0x10000000 ;  /* 0x1000000000077882 */ /* 0x000fe20000000000 */
[----:B------:R-:W-:Y:S01]  /*5440*/  @!P1 R2UR UR5, R2 ;  /* 0x00000000020592ca */ /* 0x000fe200000e0000 */
[----:B--2---:R-:W-:Y:S01]  /*5450*/  @!P1 IMAD.X R0, RZ, RZ, R13, P0 ;  /* 0x000000ffff009224 */ /* 0x004fe200000e060d */
[----:B------:R-:W-:Y:S02]  /*5460*/  @!UP0 UIADD3 UR26, UPT, UPT, UR34, 0x40, URZ ;  /* 0x00000040221a8890 */ /* 0x000fe4000fffe0ff */
[----:B------:R-:W-:Y:S02]  /*5470*/  @!UP0 UIADD3 UR24, UPT, UPT, UR21, 0x1400, URZ ;  /* 0x0000140015188890 */ /* 0x000fe4000fffe0ff */
[----:B------:R-:W-:Y:S01]  /*5480*/  @!P1 R2UR UR4, R0 ;  /* 0x00000000000492ca */ /* 0x000fe200000e0000 */
[----:B------:R-:W-:Y:S01]  /*5490*/  VOTEU.ALL UP0, P1 ;  /* 0x0000000000ff7886 */ /* 0x000fe20000800000 */
[----:B------:R-:W-:Y:S01]  /*54a0*/  UMOV UR27, UR35 ;  /* 0x00000023001b7c82 */ /* 0x000fe20008000000 */
[----:B------:R-:W-:Y:S01]  /*54b0*/  UMOV UR28, UR36 ;  /* 0x00000024001c7c82 */ /* 0x000fe20008000000 */
[----:B------:R-:W-:Y:S03]  /*54c0*/  @!P1 IMAD.MOV.U32 R0, RZ, RZ, 0x1000 ;  /* 0x00001000ff009424 */ /* 0x000fe600078e00ff */
        /* <DEDUP_REMOVED lines=11> */
.L_x_215:
[----:B------:R-:W-:Y:S01]  /*5580*/  @!P1 IADD3 R2, P0, PT, R12, 0x580, RZ ;  /* 0x000005800c029810 */ /* 0x000fe20007f1e0ff */
[----:B------:R-:W-:Y:S01]  /*5590*/  VOTEU.ALL UP0, P1 ;  /* 0x0000000000ff7886 */ /* 0x000fe20000800000 */
[----:B------:R-:W-:Y:S01]  /*55a0*/  UMOV UR6, 0x0 ;  /* 0x0000000000067882 */ /* 0x000fe20000000000 */
[----:B------:R-:W-:Y:S01]  /*55b0*/  UMOV UR7, 0x10000000 ;  /* 0x1000000000077882 */ /* 0x000fe20000000000 */
[----:B------:R-:W-:Y:S01]  /*55c0*/  @!P1 R2UR UR5, R2 ;  /* 0x00000000020592ca */ /* 0x000fe200000e0000 */
[----:B--2---:R-:W-:Y:S01]  /*55d0*/  @!P1 IMAD.X R0, RZ, RZ, R13, P0 ;  /* 0x000000ffff009224 */ /* 0x004fe200000e060d */
[----:B------:R-:W-:Y:S01]  /*55e0*/  @!UP0 UIADD3 UR18, UPT, UPT, UR34, 0x80, URZ ;  /* 0x0000008022128890 */ /* 0x000fe2000fffe0ff */
[----:B------:R-:W-:Y:S01]  /*55f0*/  VIADD R10, R10, 0x1 ;  /* 0x000000010a0a7836 */ /* 0x000fe20000000000 */
        /* <DEDUP_REMOVED lines=17> */
.L_x_217:
[----:B------:R-:W-:Y:S01]  /*5710*/  @!P1 IADD3 R2, P0, PT, R12, 0x580, RZ ;  /* 0x000005800c029810 */ /* 0x000fe20007f1e0ff */
[----:B------:R-:W-:Y:S01]  /*5720*/  VOTEU.ALL UP0, P1 ;  /* 0x0000000000ff7886 */ /* 0x000fe20000800000 */
[----:B------:R-:W-:Y:S01]  /*5730*/  UMOV UR6, 0x0 ;  /* 0x0000000000067882 */ /* 0x000fe20000000000 */
[----:B------:R-:W-:Y:S01]  /*5740*/  UMOV UR7, 0x10000000 ;  /* 0x1000000000077882 */ /* 0x000fe20000000000 */
[----:B------:R-:W-:Y:S01]  /*5750*/  @!P1 R2UR UR5, R2 ;  /* 0x00000000020592ca */ /* 0x000fe200000e0000 */
[----:B--2---:R-:W-:Y:S01]  /*5760*/  @!P1 IMAD.X R0, RZ, RZ, R13, P0 ;  /* 0x000000ffff009224 */ /* 0x004fe200000e060d */
[----:B------:R-:W-:Y:S01]  /*5770*/  @!UP0 UIADD3 UR10, UPT, UPT, UR34, 0xc0, URZ ;  /* 0x000000c0220a8890 */ /* 0x000fe2000fffe0ff */
[----:B------:R-:W-:Y:S01]  /*5780*/  R2UR UR18, R76 ;  /* 0x000000004c1272ca */ /* 0x000fe200000e0000 */
[----:B------:R-:W-:Y:S01]  /*5790*/  @!UP0 UIADD3 UR8, UPT, UPT, UR21, 0x3400, URZ ;  /* 0x0000340015088890 */ /* 0x000fe2000fffe0ff */
[----:B------:R-:W-:Y:S01]  /*57a0*/  R2UR UR16, R77 ;  /* 0x000000004d1072ca */ /* 0x000fe200000e0000 */
[----:B------:R-:W-:Y:S01]  /*57b0*/  @!UP0 UIADD3 UR9, UPT, UPT, UR21, 0x158, URZ ;  /* 0x0000015815098890 */ /* 0x000fe2000fffe0ff */
[----:B------:R-:W-:Y:S01]  /*57c0*/  @!P1 R2UR UR4, R0 ;  /* 0x00000000000492ca */ /* 0x000fe200000e0000 */
[----:B------:R-:W-:Y:S01]  /*57d0*/  VOTEU.ALL UP0, P1 ;  /* 0x0000000000ff7886 */ /* 0x000fe20000800000 */
[----:B------:R-:W-:Y:S01]  /*57e0*/  UMOV UR11, UR35 ;  /* 0x00000023000b7c82 */ /* 0x000fe20008000000 */
[----:B------:R-:W-:Y:S01]  /*57f0*/  UMOV UR12, UR36 ;  /* 0x00000024000c7c82 */ /* 0x000fe20008000000 */
[C---:B------:R-:W-:Y:S01]  /*5800*/  ISETP.NE.AND P0, PT, R10.reuse, 0x2, PT ;  /* 0x000000020a00780c */ /* 0x040fe20003f05270 */
[----:B------:R-:W-:Y:S01]  /*5810*/  UMOV UR36, UR29 ;  /* 0x0000001d00247c82 */ /* 0x000fe20008000000 */
[----:B------:R-:W-:Y:S01]  /*5820*/  IMAD.U32 R4, RZ, RZ, UR5 ;  /* 0x00000005ff047e24 */ /* 0x000fe2000f8e00ff */
[----:B------:R-:W-:Y:S01]  /*5830*/  LOP3.LUT R11, R11, 0x1, RZ, 0x3c, !PT ;  /* 0x000000010b0b7812 */ /* 0x000fe200078e3cff */
[----:B------:R-:W-:Y:S01]  /*5840*/  UPLOP3.LUT UP4, UPT, UPT, UPT, UPT, 0x80, 0x8 ;  /* 0x000000000008789c */ /* 0x000fe20003f8f070 */
[----:B------:R-:W-:Y:S01]  /*5850*/  SEL R0, RZ, 0x1, P0 ;  /* 0x00000001ff007807 */ /* 0x000fe20000000000 */
[----:B------:R-:W-:Y:S01]  /*5860*/  UIADD3 UR31, UPT, UPT, UR13, UR18, URZ ;  /* 0x000000120d1f7290 */ /* 0x000fe2000fffe0ff */
[----:B------:R-:W-:Y:S01]  /*5870*/  SEL R10, R10, RZ, P0 ;  /* 0x000000ff0a0a7207 */ /* 0x000fe20000000000 */
[----:B------:R-:W-:Y:S01]  /*5880*/  UIADD3 UR30, UPT, UPT, UR14, UR16, URZ ;  /* 0x000000100e1e7290 */ /* 0x000fe2000fffe0ff */
[----:B------:R-:W-:Y:S01]  /*5890*/  IMAD.U32 R5, RZ, RZ, UR4 ;  /* 0x00000004ff057e24 */ /* 0x000fe2000f8e00ff */
[----:B------:R-:W-:Y:S02]  /*58a0*/  @!P1 R2UR UR4, R4 ;  /* 0x00000000040492ca */ /* 0x000fe400000e0000 */
[----:B------:R-:W-:Y:S02]  /*58b0*/  LOP3.LUT R9, R9, R0, RZ, 0x3c, !PT ;  /* 0x0000000009097212 */ /* 0x000fe400078e3cff */
[----:B------:R-:W-:Y:S11]  /*58c0*/  @!P1 R2UR UR5, R5 ;  /* 0x00000000050592ca */ /* 0x000ff600000e0000 */
[----:B------:R-:W-:Y:S02]  /*58d0*/  @!UPT UIADD3 URZ, UPT, UPT, URZ, URZ, URZ ;  /* 0x000000fffffff290 */ /* 0x000fe4000fffe0ff */
[----:B------:R2:W-:Y:S01]  /*58e0*/  @!UP0 UTMALDG.3D [UR8], [UR4], desc[UR6] ;  /* 0x00000608040085b4 */ /* 0x0005e20008011000 */
[----:B------:R2:W-:Y:S01]  /*58f0*/  @!P1 SYNCS.ARRIVE.TRANS64.RED.A0TR RZ, [UR21+0x158], R3 ;  /* 0x00015803ffff99a7 */ /* 0x0005e20008300415 */
[----:B------:R-:W-:Y:S01]  /*5900*/  SYNCS.ARRIVE.TRANS64.RED.A1T0 RZ, [UR43], RZ ;  /* 0x000000ffffff79a7 */ /* 0x000fe2000810042b */
[----:B------:R-:W-:Y:S05]  /*5910*/  BRA.U UP2, `(.L_x_102) ;  /* 0xfffffff1024c7547 */ /* 0x000fea000b83ffff */
[----:B------:R-:W-:-:S04]  /*5920*/  SHF.L.U32 R2, R11, 0x1f, RZ ;  /* 0x0000001f0b027819 */ /* 0x000fc800000006ff */
[----:B------:R-:W3:Y:S02]  /*5930*/  SYNCS.PHASECHK.TRANS64.TRYWAIT P0, [UR21+0x160], R2 ;  /* 0x00016002ff0075a7 */ /* 0x000ee40008001115 */
[----:B---3--:R-:W-:Y:S05]  /*5940*/  @!P0 BRA `(.L_x_103) ;  /* 0x0000005400c48947 */ /* 0x008fea0003800000 */
.L_x_219:
[----:B------:R-:W4:Y:S02]  /*5950*/  SYNCS.PHASECHK.TRANS64.TRYWAIT P0, [UR21+0x168], R2 ;  /* 0x00016802ff0075a7 */ /* 0x000f240008001115 */
[----:B----4-:R-:W-:Y:S05]  /*5960*/  @!P0 BRA `(.L_x_104) ;  /* 0x0000005400d48947 */ /* 0x010fea0003800000 */
.L_x_221:
[----:B------:R-:W4:Y:S02]  /*5970*/  SYNCS.PHASECHK.TRANS64.TRYWAIT P0, [UR21+0x170], R2 ;  /* 0x00017002ff0075a7 */ /* 0x000f240008001115 */
[----:B----4-:R-:W-:Y:S05]  /*5980*/  @!P0 BRA `(.L_x_105) ;  /* 0x0000005400e48947 */ /* 0x010fea0003800000 */
.L_x_223:
[----:B---3--:R-:W-:-:S07]  /*5990*/  MOV R0, UR21 ;  /* 0x0000001500007c02 */ /* 0x008fce0008000f00 */
.L_x_106:
[----:B---3--:R-:W-:-:S04]  /*59a0*/  SHF.L.U32 R2, R11, 0x1f, RZ ;  /* 0x0000001f0b027819 */ /* 0x008fc800000006ff */
[----:B------:R3:W4:Y:S03]  /*59b0*/  SYNCS.PHASECHK.TRANS64.TRYWAIT P0, [R0+URZ+0x178], R2 ;  /* 0x00017802000075a7 */ /* 0x00072600080011ff */
[----:B----4-:R-:W-:Y:S05]  /*59c0*/  @!P0 NANOSLEEP.SYNCS 0x989680 ;  /* 0x009896800000895d */ /* 0x010fea0003900000 */
[----:B------:R-:W4:Y:S02]  /*59d0*/  @!P0 SYNCS.PHASECHK.TRANS64 P0, [R0+URZ+0x178], R2 ;  /* 0x00017802000085a7 */ /* 0x000f2400080010ff */
[----:B-12-4-:R-:W-:Y:S05]  /*59e0*/  @P0 EXIT ;  /* 0x000000000000094d */ /* 0x016fea0003800000 */
[----:B------:R-:W-:Y:S05]  /*59f0*/  BRA `(.L_x_106) ;  /* 0xfffffffc00e87947 */ /* 0x000fea000383ffff */
.L_x_91:
[----:B------:R-:W-:-:S06]  /*5a00*/  UISETP.GE.AND UP0, UPT, UR18, 0x4, UPT ;  /* 0x000000041200788c */ /* 0x000fcc000bf06270 */
[----:B------:R-:W-:-:S13]  /*5a10*/  PLOP3.LUT P0, PT, PT, PT, UP0, 0x80, 0x8 ;  /* 0x000000000008781c */ /* 0x000fda0003f0f008 */
[----:B-1----:R-:W-:Y:S05]  /*5a20*/  @!P0 EXIT ;  /* 0x000000000000894d */ /* 0x002fea0003800000 */
[----:B------:R-:W-:Y:S01]  /*5a30*/  BAR.SYNC.DEFER_BLOCKING 0x6, 0xa0 ;  /* 0x0182800000007b1d */ /* 0x000fe20000010000 */
[C---:B------:R-:W-:Y:S01]  /*5a40*/  IMAD.SHL.U32 R7, R85.reuse, 0x40, RZ ;  /* 0x0000004055077824 */ /* 0x040fe200078e00ff */
[C---:B------:R-:W-:Y:S01]  /*5a50*/  LOP3.LUT R87, R85.reuse, 0x60, RZ, 0xc0, !PT ;  /* 0x0000006055577812 */ /* 0x040fe200078ec0ff */
[C---:B------:R-:W-:Y:S02]  /*5a60*/  IMAD.SHL.U32 R4, R85.reuse, 0x20, RZ ;  /* 0x0000002055047824 */ /* 0x040fe400078e00ff */
[----:B------:R-:W-:Y:S02]  /*5a70*/  HFMA2 R36, -RZ, RZ, 0, 0 ;  /* 0x00000000ff247431 */ /* 0x000fe400000001ff */
[----:B------:R-:W-:Y:S01]  /*5a80*/  IMAD.SHL.U32 R5, R85, 0x8, RZ ;  /* 0x0000000855057824 */ /* 0x000fe200078e00ff */
[----:B------:R-:W-:Y:S01]  /*5a90*/  UMOV UR44, 0x400 ;  /* 0x00000400002c7882 */ /* 0x000fe20000000000 */
[----:B------:R-:W1:Y:S01]  /*5aa0*/  LDC.64 R72, c[0x0][0x8b0] ;  /* 0x00022c00ff487b82 */ /* 0x000e620000000a00 */
[----:B------:R-:W-:Y:S01]  /*5ab0*/  ULEA UR44, UR45, UR44, 0x18 ;  /* 0x0000002c2d2c7291 */ /* 0x000fe2000f8ec0ff */
[----:B------:R-:W-:Y:S01]  /*5ac0*/  LOP3.LUT R6, R7, 0x180, RZ, 0xc0, !PT ;  /* 0x0000018007067812 */ /* 0x000fe200078ec0ff */
[C---:B------:R-:W-:Y:S01]  /*5ad0*/  IMAD.U32 R37, R85.reuse, 0x10000, RZ ;  /* 0x0001000055257824 */ /* 0x040fe200078e00ff */
[----:B------:R-:W-:Y:S01]  /*5ae0*/  LOP3.LUT R4, R4, 0xc00, RZ, 0xc0, !PT ;  /* 0x00000c0004047812 */ /* 0x000fe200078ec0ff */
[----:B------:R-:W-:Y:S01]  /*5af0*/  UIADD3 UR4, UPT, UPT, UR44, 0x4400, URZ ;  /* 0x000044002c047890 */ /* 0x000fe2000fffe0ff */
[----:B------:R-:W-:Y:S01]  /*5b00*/  LOP3.LUT R5, R6, 0x30, R5, 0xf8, !PT ;  /* 0x0000003006057812 */ /* 0x000fe200078ef805 */
[----:B------:R-:W-:Y:S01]  /*5b10*/  IMAD.SHL.U32 R6, R85, 0x2, RZ ;  /* 0x0000000255067824 */ /* 0x000fe200078e00ff */
[----:B------:R-:W2:Y:S01]  /*5b20*/  LDC.64 R70, c[0x0][0x8a8] ;  /* 0x00022a00ff467b82 */ /* 0x000ea20000000a00 */
[----:B------:R-:W-:Y:S01]  /*5b30*/  LOP3.LUT R4, R4, 0x40, R7, 0xf8, !PT ;  /* 0x0000004004047812 */ /* 0x000fe200078ef807 */
[----:B------:R-:W-:Y:S01]  /*5b40*/  UIADD3 UR5, UPT, UPT, UR44, 0x400, URZ ;  /* 0x000004002c057890 */ /* 0x000fe2000fffe0ff */
[----:B------:R-:W-:Y:S01]  /*5b50*/  LOP3.LUT R37, R37, 0x600000, RZ, 0xc0, !PT ;  /* 0x0060000025257812 */ /* 0x000fe200078ec0ff */
[----:B------:R-:W-:Y:S01]  /*5b60*/  IMAD.MOV.U32 R84, RZ, RZ, RZ ;  /* 0x000000ffff547224 */ /* 0x000fe200078e00ff */
[----:B------:R-:W-:Y:S01]  /*5b70*/  LOP3.LUT R85, R85, 0x2, RZ, 0xc0, !PT ;  /* 0x0000000255557812 */ /* 0x000fe200078ec0ff */
[----:B------:R-:W-:Y:S01]  /*5b80*/  IMAD.MOV.U32 R79, RZ, RZ, RZ ;  /* 0x000000ffff4f7224 */ /* 0x000fe200078e00ff */
[----:B------:R-:W-:-:S02]  /*5b90*/  LOP3.LUT R5, R5, 0x20, R6, 0x78, !PT ;  /* 0x0000002005057812 */ /* 0x000fc400078e7806 */
[----:B------:R-:W-:Y:S01]  /*5ba0*/  CS2R R82, SRZ ;  /* 0x0000000000527805 */ /* 0x000fe2000001ff00 */
[----:B------:R-:W3:Y:S01]  /*5bb0*/  LDS R0, [UR44+0x240] ;  /* 0x0002402cff007984 */ /* 0x000ee20008000800 */
[----:B------:R-:W-:Y:S01]  /*5bc0*/  LOP3.LUT R4, R4, 0x200, R7, 0xf8, !PT ;  /* 0x0000020004047812 */ /* 0x000fe200078ef807 */
[----:B------:R-:W-:Y:S01]  /*5bd0*/  IMAD.U32 R88, RZ, RZ, UR5 ;  /* 0x00000005ff587e24 */ /* 0x000fe2000f8e00ff */
[----:B------:R-:W-:Y:S01]  /*5be0*/  MOV R81, RZ ;  /* 0x000000ff00517202 */ /* 0x000fe20000000f00 */
[----:B------:R-:W-:Y:S01]  /*5bf0*/  IMAD.MOV R80, RZ, RZ, -R85 ;  /* 0x000000ffff507224 */ /* 0x000fe200078e0a55 */
[----:B------:R-:W-:Y:S01]  /*5c00*/  LOP3.LUT R69, R4, R5, RZ, 0xfc, !PT ;  /* 0x0000000504457212 */ /* 0x000fe200078efcff */
[----:B------:R-:W-:Y:S01]  /*5c10*/  IMAD.U32 R86, RZ, RZ, UR4 ;  /* 0x00000004ff567e24 */ /* 0x000fe2000f8e00ff */
[----:B------:R-:W4:Y:S01]  /*5c20*/  LDCU UR58, c[0x0][0x370] ;  /* 0x00006e00ff3a77ac */ /* 0x000f220008000800 */
[----:B------:R-:W1:Y:S01]  /*5c30*/  LDCU.64 UR62, c[0x0][0x348] ;  /* 0x00006900ff3e77ac */ /* 0x000e620008000a00 */
[----:B------:R-:W1:Y:S01]  /*5c40*/  LDCU UR43, c[0x0][0xb0c] ;  /* 0x00016180ff2b77ac */ /* 0x000e620008000800 */
[----:B------:R-:W1:Y:S01]  /*5c50*/  LDCU UR39, c[0x0][0xb30] ;  /* 0x00016600ff2777ac */ /* 0x000e620008000800 */
[----:B------:R-:W1:Y:S01]  /*5c60*/  LDCU.64 UR56, c[0x0][0x888] ;  /* 0x00011100ff3877ac */ /* 0x000e620008000a00 */
[----:B------:R-:W1:Y:S01]  /*5c70*/  LDCU.64 UR40, c[0x0][0xb28] ;  /* 0x00016500ff2877ac */ /* 0x000e620008000a00 */
[----:B------:R-:W1:Y:S01]  /*5c80*/  LDCU.64 UR60, c[0x0][0x890] ;  /* 0x00011200ff3c77ac */ /* 0x000e620008000a00 */
[----:B------:R-:W1:Y:S01]  /*5c90*/  LDCU.128 UR52, c[0x0][0xb10] ;  /* 0x00016200ff3477ac */ /* 0x000e620008000c00 */
[----:B------:R-:W1:Y:S02]  /*5ca0*/  LDCU UR47, c[0x0][0x374] ;  /* 0x00006e80ff2f77ac */ /* 0x000e640008000800 */
[----:B-1234-:R-:W-:-:S07]  /*5cb0*/  IMAD.IADD R37, R0, 0x1, R37 ;  /* 0x0000000100257824 */ /* 0x01efce00078e0225 */
.L_x_148:
[----:B------:R-:W-:Y:S02]  /*5cc0*/  LEA R3, R79, UR44, 0x3 ;  /* 0x0000002c4f037c11 */ /* 0x000fe4000f8e18ff */
[----:B------:R-:W-:Y:S02]  /*5cd0*/  SHF.L.U32 R0, R83, 0x1f, RZ ;  /* 0x0000001f53007819 */ /* 0x000fe400000006ff */
[----:B-1----:R-:W-:Y:S02]  /*5ce0*/  LEA R4, R79, UR44, 0x4 ;  /* 0x0000002c4f047c11 */ /* 0x002fe4000f8e20ff */
[----:B------:R-:W1:Y:S02]  /*5cf0*/  SYNCS.PHASECHK.TRANS64.TRYWAIT P0, [R3+URZ+0x190], R0 ;  /* 0x00019000030075a7 */ /* 0x000e6400080011ff */
[----:B-1----:R-:W-:Y:S05]  /*5d00*/  @!P0 BRA `(.L_x_107) ;  /* 0x00000054001c8947 */ /* 0x002fea0003800000 */
.L_x_224:
        /* <DEDUP_REMOVED lines=8> */
[----:B--2---:R-:W-:Y:S11]  /*5d90*/  LOP3.LUT P0, RZ, R6, 0x1, RZ, 0xc0, !PT ;  /* 0x0000000106ff7812 */ /* 0x004ff6000780c0ff */
[----:B------:R-:W-:Y:S02]  /*5da0*/  @!UPT UIADD3 URZ, UPT, UPT, URZ, URZ, URZ ;  /* 0x000000fffffff290 */ /* 0x000fe4000fffe0ff */
[----:B---3--:R-:W-:Y:S01]  /*5db0*/  VOTEU.ANY UP1, P0 ;  /* 0x0000000000ff7886 */ /* 0x008fe20000020100 */
[----:B------:R-:W-:Y:S01]  /*5dc0*/  PLOP3.LUT P0, PT, PT, PT, UP1, 0x80, 0x8 ;  /* 0x000000000008781c */ /* 0x000fe20003f0f018 */
[----:B------:R-:W-:Y:S11]  /*5dd0*/  UP2UR UR46, UPR, URZ, 0x2 ;  /* 0x00000002ff2e7883 */ /* 0x000ff60008000000 */
[----:B------:R-:W-:Y:S01]  /*5de0*/  @!UPT UIADD3 URZ, UPT, UPT, URZ, URZ, URZ ;  /* 0x000000fffffff290 */ /* 0x000fe2000fffe0ff */
[----:B-1----:R-:W-:Y:S02]  /*5df0*/  @P0 SHF.R.U32.HI R0, RZ, 0x10, R5 ;  /* 0x00000010ff000819 */ /* 0x002fe40000011605 */
        /* <DEDUP_REMOVED lines=12> */
[----:B------:R-:W2:Y:S01]  /*5ec0*/  LDCU UR12, c[0x0][0xb20] ;  /* 0x00016400ff0c77ac */ /* 0x000ea20008000800 */
[----:B------:R-:W-:Y:S02]  /*5ed0*/  UIMAD.WIDE.U32 UR4, UR47, UR55, URZ ;  /* 0x000000372f0472a5 */ /* 0x000fe4000f8e00ff */
[----:B------:R-:W-:Y:S02]  /*5ee0*/  UIMAD.WIDE.U32 UR6, UR58, UR52, URZ ;  /* 0x000000343a0672a5 */ /* 0x000fe4000f8e00ff */
[----:B------:R-:W-:Y:S02]  /*5ef0*/  UISETP.NE.AND UP0, UPT, UR54, 0x1, UPT ;  /* 0x000000013600788c */ /* 0x000fe4000bf05270 */
[----:B------:R-:W-:Y:S02]  /*5f00*/  UIMAD.WIDE.U32 UR8, UR37, UR55, URZ ;  /* 0x00000037250872a5 */ /* 0x000fe4000f8e00ff */
[----:B------:R-:W-:Y:S02]  /*5f10*/  UIMAD.WIDE.U32 UR10, UR38, UR52, URZ ;  /* 0x00000034260a72a5 */ /* 0x000fe4000f8e00ff */
[----:B------:R-:W-:Y:S02]  /*5f20*/  UISETP.NE.AND UP1, UPT, UR43, 0x1, UPT ;  /* 0x000000012b00788c */ /* 0x000fe4000bf25270 */
[----:B------:R-:W-:Y:S01]  /*5f30*/  UISETP.NE.AND UP2, UPT, UR42, 0x1, UPT ;  /* 0x000000012a00788c */ /* 0x000fe2000bf45270 */
[----:B------:R-:W-:Y:S02]  /*5f40*/  UMOV UR4, UR5 ;  /* 0x0000000500047c82 */ /* 0x000fe40008000000 */
[----:B--2---:R-:W-:Y:S03]  /*5f50*/  USHF.R.U32.HI UR5, URZ, UR12, UR4 ;  /* 0x0000000cff057299 */ /* 0x004fe60008011604 */
[----:B------:R-:W-:Y:S02]  /*5f60*/  UMOV UR4, UR7 ;  /* 0x0000000700047c82 */ /* 0x000fe40008000000 */
[----:B------:R-:W-:Y:S02]  /*5f70*/  USHF.R.U32.HI UR7, URZ, UR53, UR4 ;  /* 0x00000035ff077299 */ /* 0x000fe40008011604 */
[----:B------:R-:W-:Y:S02]  /*5f80*/  USEL UR4, UR47, UR5, !UP0 ;  /* 0x000000052f047287 */ /* 0x000fe4000c000000 */
[----:B------:R-:W-:Y:S01]  /*5f90*/  USEL UR7, UR58, UR7, !UP1 ;  /* 0x000000073a077287 */ /* 0x000fe2000c800000 */
[----:B------:R-:W-:Y:S01]  /*5fa0*/  UMOV UR5, UR9 ;  /* 0x0000000900057c82 */ /* 0x000fe20008000000 */
[----:B------:R-:W-:Y:S02]  /*5fb0*/  UIMAD.WIDE.U32 UR8, UR4, UR40, URZ ;  /* 0x00000028040872a5 */ /* 0x000fe4000f8e00ff */
[----:B------:R-:W-:Y:S03]  /*5fc0*/  USHF.R.U32.HI UR6, URZ, UR12, UR5 ;  /* 0x0000000cff067299 */ /* 0x000fe60008011605 */
[----:B------:R-:W-:Y:S01]  /*5fd0*/  UMOV UR5, UR11 ;  /* 0x0000000b00057c82 */ /* 0x000fe20008000000 */
[----:B------:R-:W-:Y:S02]  /*5fe0*/  UIMAD.WIDE.U32 UR10, UR7, UR40, URZ ;  /* 0x00000028070a72a5 */ /* 0x000fe4000f8e00ff */
[----:B------:R-:W-:Y:S02]  /*5ff0*/  USHF.R.U32.HI UR12, URZ, UR53, UR5 ;  /* 0x00000035ff0c7299 */ /* 0x000fe40008011605 */
[----:B------:R-:W-:Y:S01]  /*6000*/  USEL UR6, UR37, UR6, !UP0 ;  /* 0x0000000625067287 */ /* 0x000fe2000c000000 */
[----:B------:R-:W-:Y:S02]  /*6010*/  UMOV UR5, UR9 ;  /* 0x0000000900057c82 */ /* 0x000fe40008000000 */
[----:B------:R-:W-:Y:S01]  /*6020*/  UMOV UR10, UR11 ;  /* 0x0000000b000a7c82 */ /* 0x000fe20008000000 */
[----:B------:R-:W-:Y:S02]  /*6030*/  @UP2 USHF.R.U32.HI UR4, URZ, UR41, UR5 ;  /* 0x00000029ff042299 */ /* 0x000fe40008011605 */
[----:B------:R-:W-:Y:S02]  /*6040*/  @UP2 USHF.R.U32.HI UR7, URZ, UR41, UR10 ;  /* 0x00000029ff072299 */ /* 0x000fe4000801160a */
[----:B------:R-:W-:Y:S02]  /*6050*/  UIMAD UR4, UR42, UR4, URZ ;  /* 0x000000042a0472a4 */ /* 0x000fe4000f8e02ff */
[----:B------:R-:W-:Y:S02]  /*6060*/  UIMAD.WIDE.U32 UR10, UR6, UR40, URZ ;  /* 0x00000028060a72a5 */ /* 0x000fe4000f8e00ff */
[----:B------:R-:W-:Y:S02]  /*6070*/  USEL UR5, UR38, UR12, !UP1 ;  /* 0x0000000c26057287 */ /* 0x000fe4000c800000 */
[----:B------:R-:W-:Y:S02]  /*6080*/  UIMAD UR8, UR42, UR7, URZ ;  /* 0x000000072a0872a4 */ /* 0x000fe4000f8e02ff */
[----:B------:R-:W-:Y:S03]  /*6090*/  UISETP.GE.AND UP0, UPT, UR6, UR4, UPT ;  /* 0x000000040600728c */ /* 0x000fe6000bf06270 */
[----:B------:R-:W-:Y:S01]  /*60a0*/  UMOV UR4, UR11 ;  /* 0x0000000b00047c82 */ /* 0x000fe20008000000 */
[----:B------:R-:W-:Y:S02]  /*60b0*/  UISETP.GE.OR UP0, UPT, UR5, UR8, UP0 ;  /* 0x000000080500728c */ /* 0x000fe40008706670 */
[----:B------:R-:W-:Y:S02]  /*60c0*/  USHF.R.U32.HI UR4, URZ, UR41, UR4 ;  /* 0x00000029ff047299 */ /* 0x000fe40008011604 */
[----:B------:R-:W-:Y:S02]  /*60d0*/  UIMAD.WIDE.U32 UR8, UR5, UR40, URZ ;  /* 0x00000028050872a5 */ /* 0x000fe4000f8e00ff */
[----:B------:R-:W-:Y:S02]  /*60e0*/  USEL UR11, UR6, UR4, !UP2 ;  /* 0x00000004060b7287 */ /* 0x000fe4000d000000 */
[----:B------:R-:W-:Y:S02]  /*60f0*/  UIADD3 UR8, UPT, UPT, -UR5, URZ, URZ ;  /* 0x000000ff05087290 */ /* 0x000fe4000fffe1ff */
[----:B------:R-:W-:Y:S01]  /*6100*/  UIADD3 UR10, UPT, UPT, -UR11, URZ, URZ ;  /* 0x000000ff0b0a7290 */ /* 0x000fe2000fffe1ff */
[----:B------:R-:W-:Y:S01]  /*6110*/  @!UP0 UMOV UR4, UR9 ;  /* 0x0000000900048c82 */ /* 0x000fe20008000000 */
[----:B------:R-:W-:Y:S02]  /*6120*/  UIADD3 UR9, UPT, UPT, -UR6, URZ, URZ ;  /* 0x000000ff06097290 */ /* 0x000fe4000fffe1ff */
[----:B------:R-:W-:Y:S02]  /*6130*/  @!UP0 USHF.R.U32.HI UR4, URZ, UR41, UR4 ;  /* 0x00000029ff048299 */ /* 0x000fe40008011604 */
[----:B------:R-:W-:Y:S02]  /*6140*/  UIMAD UR10, UR42, UR10, UR6 ;  /* 0x0000000a2a0a72a4 */ /* 0x000fe4000f8e0206 */
[----:B------:R-:W-:Y:S04]  /*6150*/  @!UP0 USEL UR4, UR5, UR4, !UP2 ;  /* 0x0000000405048287 */ /* 0x000fe8000d000000 */
[----:B------:R-:W-:Y:S02]  /*6160*/  @!UP0 UIMAD UR10, UR7, UR10, UR4 ;  /* 0x0000000a070a82a4 */ /* 0x000fe4000f8e0204 */
[----:B------:R-:W-:Y:S02]  /*6170*/  @!UP0 UIADD3 UR11, UPT, UPT, UR11, -UR4, URZ ;  /* 0x800000040b0b8290 */ /* 0x000fe4000fffe0ff */
[----:B------:R-:W-:Y:S02]  /*6180*/  UIMAD UR7, UR43, UR8, UR38 ;  /* 0x000000082b0772a4 */ /* 0x000fe4000f8e0226 */
[----:B------:R-:W-:Y:S02]  /*6190*/  @!UP0 UIMAD UR6, UR11, UR42, UR5 ;  /* 0x0000002a0b0682a4 */ /* 0x000fe4000f8e0205 */
[----:B------:R-:W-:Y:S01]  /*61a0*/  UIMAD UR4, UR54, UR9, UR37 ;  /* 0x00000009360472a4 */ /* 0x000fe2000f8e0225 */
[----:B------:R-:W-:Y:S02]  /*61b0*/  @!UP0 UMOV UR5, UR10 ;  /* 0x0000000a00058c82 */ /* 0x000fe40008000000 */
[----:B------:R-:W-:Y:S02]  /*61c0*/  UIMAD UR38, UR5, UR43, UR7 ;  /* 0x0000002b052672a4 */ /* 0x000fe4000f8e0207 */
[----:B------:R-:W-:Y:S11]  /*61d0*/  UIMAD UR37, UR6, UR54, UR4 ;  /* 0x00000036062572a4 */ /* 0x000ff6000f8e0204 */
[----:B------:R-:W-:Y:S01]  /*61e0*/  @!UPT UIADD3 URZ, UPT, UPT, URZ, URZ, URZ ;  /* 0x000000fffffff290 */ /* 0x000fe2000fffe0ff */
.L_x_108:
[----:B------:R-:W-:Y:S01]  /*61f0*/  UISETP.NE.AND UP0, UPT, UR39, 0x1, UPT ;  /* 0x000000012700788c */ /* 0x000fe2000bf05270 */
[----:B------:R-:W-:Y:S01]  /*6200*/  R2UR UR11, R88 ;  /* 0x00000000580b72ca */ /* 0x000fe200000e0000 */
[----:B------:R-:W-:Y:S01]  /*6210*/  USHF.L.U32 UR50, UR30, 0x6, URZ ;  /* 0x000000061e327899 */ /* 0x000fe200080006ff */
[----:B------:R-:W-:Y:S01]  /*6220*/  IADD3 R79, PT, PT, R79, 0x1, RZ ;  /* 0x000000014f4f7810 */ /* 0x000fe20007ffe0ff */
[----:B------:R-:W-:Y:S07]  /*6230*/  USHF.L.U32 UR49, UR31, 0x8, URZ ;  /* 0x000000081f317899 */ /* 0x000fee00080006ff */
[----:B------:R-:W2:Y:S01]  /*6240*/  @!UP0 LDCU.128 UR12, c[0x0][0xb10] ;  /* 0x00016200ff0c87ac */ /* 0x000ea20008000c00 */
[----:B------:R-:W3:Y:S01]  /*6250*/  @!UP0 LDCU UR5, c[0x0][0xb0c] ;  /* 0x00016180ff0587ac */ /* 0x000ee20008000800 */
[----:B------:R-:W4:Y:S01]  /*6260*/  @!UP0 LDCU UR10, c[0x0][0xb20] ;  /* 0x00016400ff0a87ac */ /* 0x000f220008000800 */
[----:B--2---:R-:W-:Y:S02]  /*6270*/  UIMAD.WIDE.U32 UR8, UR38, UR12, URZ ;  /* 0x0000000c260872a5 */ /* 0x004fe4000f8e00ff */
[----:B------:R-:W-:Y:S02]  /*6280*/  UIMAD.WIDE.U32 UR6, UR37, UR15, URZ ;  /* 0x0000000f250672a5 */ /* 0x000fe4000f8e00ff */
[----:B------:R-:W-:Y:S03]  /*6290*/  @!UP0 UISETP.NE.AND UP1, UPT, UR14, 0x1, UPT ;  /* 0x000000010e00888c */ /* 0x000fe6000bf25270 */
[----:B------:R-:W-:Y:S01]  /*62a0*/  @!UP0 UMOV UR4, UR9 ;  /* 0x0000000900048c82 */ /* 0x000fe20008000000 */
[----:B---3--:R-:W-:Y:S02]  /*62b0*/  @!UP0 UISETP.NE.AND UP2, UPT, UR5, 0x1, UPT ;  /* 0x000000010500888c */ /* 0x008fe4000bf45270 */
[----:B------:R-:W-:Y:S01]  /*62c0*/  @!UP0 USHF.R.U32.HI UR4, URZ, UR13, UR4 ;  /* 0x0000000dff048299 */ /* 0x000fe20008011604 */
[----:B------:R-:W-:Y:S02]  /*62d0*/  @!UP0 UMOV UR6, UR7 ;  /* 0x0000000700068c82 */ /* 0x000fe40008000000 */
[----:B----4-:R-:W-:Y:S02]  /*62e0*/  @!UP0 USHF.R.U32.HI UR6, URZ, UR10, UR6 ;  /* 0x0000000aff068299 */ /* 0x010fe40008011606 */
[----:B------:R-:W-:Y:S02]  /*62f0*/  @!UP0 USEL UR7, UR38, UR4, !UP2 ;  /* 0x0000000426078287 */ /* 0x000fe4000d000000 */
[----:B------:R-:W-:Y:S04]  /*6300*/  @!UP0 USEL UR6, UR37, UR6, !UP1 ;  /* 0x0000000625068287 */ /* 0x000fe8000c800000 */
[----:B------:R-:W-:Y:S02]  /*6310*/  @!UP0 UIADD3 UR4, UPT, UPT, -UR7, UR6, URZ ;  /* 0x0000000607048290 */ /* 0x000fe4000fffe1ff */
[----:B------:R-:W-:Y:S02]  /*6320*/  @!UP0 UIADD3 UR6, UPT, UPT, UR7, -UR6, URZ ;  /* 0x8000000607068290 */ /* 0x000fe4000fffe0ff */
[----:B------:R-:W-:Y:S02]  /*6330*/  @!UP0 UIMAD UR38, UR4, UR5, UR38 ;  /* 0x00000005042682a4 */ /* 0x000fe4000f8e0226 */
[----:B------:R-:W-:Y:S02]  /*6340*/  @!UP0 UIMAD UR37, UR6, UR14, UR37 ;  /* 0x0000000e062582a4 */ /* 0x000fe4000f8e0225 */
[----:B------:R-:W-:Y:S09]  /*6350*/  ULOP3.LUT UP0, URZ, UR11, 0x1b0, URZ, 0xc0, !UPT ;  /* 0x000001b00bff7892 */ /* 0x000ff2000f80c0ff */
[----:B------:R-:W-:Y:S05]  /*6360*/  BRA.U !UP0, `(.L_x_109) ;  /* 0x0000000108407547 */ /* 0x000fea000b800000 */
[----:B------:R-:W2:Y:S01]  /*6370*/  LDCU.64 UR8, c[0x4][0x88] ;  /* 0x01001100ff0877ac */ /* 0x000ea20008000a00 */
[----:B------:R-:W-:Y:S01]  /*6380*/  MOV R3, 0x0 ;  /* 0x0000000000037802 */ /* 0x000fe20000000f00 */
[----:B------:R-:W-:Y:S02]  /*6390*/  HFMA2 R12, -RZ, RZ, 0, 5.9604644775390625e-08 ;  /* 0x00000001ff0c7431 */ /* 0x000fe400000001ff */
[----:B------:R-:W-:Y:S02]  /*63a0*/  IMAD.MOV.U32 R8, RZ, RZ, 0x70 ;  /* 0x00000070ff087424 */ /* 0x000fe400078e00ff */
[----:B------:R-:W-:Y:S01]  /*63b0*/  IMAD.MOV.U32 R13, RZ, RZ, RZ ;  /* 0x000000ffff0d7224 */ /* 0x000fe200078e00ff */
[----:B------:R-:W3:Y:S01]  /*63c0*/  LDCU.64 UR6, c[0x4][0x90] ;  /* 0x01001200ff0677ac */ /* 0x000ee20008000a00 */
[----:B------:R-:W4:Y:S01]  /*63d0*/  LDC.64 R2, c[0x4][R3] ;  /* 0x0100000003027b82 */ /* 0x000f220000000a00 */
[----:B------:R-:W1:Y:S01]  /*63e0*/  LDCU.64 UR4, c[0x4][0x8] ;  /* 0x01000100ff0477ac */ /* 0x000e620008000a00 */
[----:B--2---:R-:W-:Y:S01]  /*63f0*/  MOV R5, UR9 ;  /* 0x0000000900057c02 */ /* 0x004fe20008000f00 */
[----:B------:R-:W-:Y:S01]  /*6400*/  IMAD.U32 R4, RZ, RZ, UR8 ;  /* 0x00000008ff047e24 */ /* 0x000fe2000f8e00ff */
[----:B---3--:R-:W-:Y:S01]  /*6410*/  MOV R7, UR7 ;  /* 0x0000000700077c02 */ /* 0x008fe20008000f00 */
[----:B------:R-:W-:Y:S01]  /*6420*/  IMAD.U32 R6, RZ, RZ, UR6 ;  /* 0x00000006ff067e24 */ /* 0x000fe2000f8e00ff */
[----:B-1----:R-:W-:Y:S01]  /*6430*/  MOV R11, UR5 ;  /* 0x00000005000b7c02 */ /* 0x002fe20008000f00 */
[----:B------:R-:W-:Y:S02]  /*6440*/  IMAD.U32 R10, RZ, RZ, UR4 ;  /* 0x00000004ff0a7e24 */ /* 0x000fe4000f8e00ff */
[----:B------:R-:W-:Y:S07]  /*6450*/  LEPC R20, `(.L_x_109) ;  /* 0x000000001014794e */ /* 0x000fee0000000000 */
[----:B----45:R-:W-:Y:S05]  /*6460*/  CALL.ABS.NOINC R2 ;  /* 0x0000000002007343 */ /* 0x030fea0003c00000 */
.L_x_109:
[----:B------:R-:W-:Y:S01]  /*6470*/  LOP3.LUT P0, RZ, R86, 0x1b0, RZ, 0xc0, !PT ;  /* 0x000001b056ff7812 */ /* 0x000fe2000780c0ff */
[----:B------:R-:W-:Y:S11]  /*6480*/  BSSY.RECONVERGENT B6, `(.L_x_110) ;  /* 0x0000013000067945 */ /* 0x000ff60003800200 */
[----:B------:R-:W-:Y:S01]  /*6490*/  @!UPT UIADD3 URZ, UPT, UPT, URZ, URZ, URZ ;  /* 0x000000fffffff290 */ /* 0x000fe2000fffe0ff */
[----:B------:R-:W-:Y:S05]  /*64a0*/  @!P0 BRA `(.L_x_111) ;  /* 0x0000000000408947 */ /* 0x000fea0003800000 */
        /* <DEDUP_REMOVED lines=16> */
.L_x_111:
[----:B------:R-:W-:Y:S05]  /*65b0*/  BSYNC.RECONVERGENT B6 ;  /* 0x0000000000067941 */ /* 0x000fea0003800200 */
.L_x_110:
[----:B------:R-:W-:Y:S01]  /*65c0*/  R2UR UR4, R78 ;  /* 0x000000004e0472ca */ /* 0x000fe200000e0000 */
[----:B------:R-:W-:Y:S01]  /*65d0*/  UISETP.NE.U32.AND UP0, UPT, UR60, URZ, UPT ;  /* 0x000000ff3c00728c */ /* 0x000fe2000bf05070 */
[----:B------:R-:W-:Y:S02]  /*65e0*/  ISETP.NE.U32.AND P4, PT, R72, RZ, PT ;  /* 0x000000ff4800720c */ /* 0x000fe40003f85070 */
[----:B------:R-:W-:Y:S01]  /*65f0*/  ISETP.NE.U32.AND P2, PT, RZ, UR56, PT ;  /* 0x00000038ff007c0c */ /* 0x000fe2000bf45070 */
[----:B------:R-:W-:Y:S01]  /*6600*/  UISETP.NE.AND.EX UP1, UPT, UR61, URZ, UPT, UP0 ;  /* 0x000000ff3d00728c */ /* 0x000fe2000bf25300 */
[----:B------:R-:W-:Y:S01]  /*6610*/  ISETP.NE.AND.EX P4, PT, R73, RZ, PT, P4 ;  /* 0x000000ff4900720c */ /* 0x000fe20003f85340 */
[----:B------:R-:W-:Y:S01]  /*6620*/  UPLOP3.LUT UP0, UPT, UPT, UPT, UPT, 0x40, 0x4 ;  /* 0x000000000004789c */ /* 0x000fe20003f0e870 */
[----:B------:R-:W-:Y:S05]  /*6630*/  ISETP.NE.AND.EX P2, PT, RZ, UR57, PT, P2 ;  /* 0x00000039ff007c0c */ /* 0x000fea000bf45320 */
[----:B------:R-:W-:Y:S06]  /*6640*/  UISETP.NE.AND UP2, UPT, UR4, URZ, UPT ;  /* 0x000000ff0400728c */ /* 0x000fec000bf45270 */
[----:B------:R-:W-:Y:S05]  /*6650*/  PLOP3.LUT P1, PT, PT, PT, UP2, 0x80, 0x8 ;  /* 0x000000000008781c */ /* 0x000fea0003f2f028 */
[----:B------:R-:W-:Y:S06]  /*6660*/  @UP2 UPLOP3.LUT UP0, UPT, UPT, UPT, UP1, 0x80, 0x8 ;  /* 0x000000000008289c */ /* 0x000fec0003f0f010 */
[----:B------:R-:W-:Y:S01]  /*6670*/  PLOP3.LUT P0, PT, PT, PT, UP0, 0x80, 0x8 ;  /* 0x000000000008781c */ /* 0x000fe20003f0f008 */
[----:B------:R-:W-:Y:S01]  /*6680*/  @!UPT UIADD3 URZ, UPT, UPT, URZ, URZ, URZ ;  /* 0x000000fffffff290 */ /* 0x000fe2000fffe0ff */
[----:B------:R-:W-:Y:S11]  /*6690*/  BRA.U !UP1, `(.L_x_112) ;  /* 0x00000001093c7547 */ /* 0x000ff6000b800000 */
[----:B------:R-:W-:Y:S01]  /*66a0*/  UISETP.NE.U32.AND UP0, UPT, UR56, URZ, UPT ;  /* 0x000000ff3800728c */ /* 0x000fe2000bf05070 */
[----:B-1----:R-:W-:Y:S01]  /*66b0*/  HFMA2 R0, -RZ, RZ, 0, 5.9604644775390625e-08 ;  /* 0x00000001ff007431 */ /* 0x002fe200000001ff */
[----:B------:R-:W1:Y:S01]  /*66c0*/  LDCU.64 UR8, c[0x0][0x358] ;  /* 0x00006b00ff0877ac */ /* 0x000e620008000a00 */
[----:B------:R-:W-:Y:S01]  /*66d0*/  IMAD.MOV.U32 R74, RZ, RZ, 0x1 ;  /* 0x00000001ff4a7424 */ /* 0x000fe200078e00ff */
[----:B------:R-:W-:Y:S06]  /*66e0*/  UISETP.NE.AND.EX UP0, UPT, UR57, URZ, UPT, UP0 ;  /* 0x000000ff3900728c */ /* 0x000fec000bf05300 */
[----:B------:R-:W-:Y:S05]  /*66f0*/  PLOP3.LUT P3, PT, PT, PT, UP0, 0x80, 0x8 ;  /* 0x000000000008781c */ /* 0x000fea0003f6f008 */
[----:B------:R-:W2:Y:S01]  /*6700*/  @UP0 LDCU.64 UR4, c[0x0][0x888] ;  /* 0x00011100ff0407ac */ /* 0x000ea20008000a00 */
[----:B------:R-:W-:Y:S07]  /*6710*/  @UP0 UIMAD UR6, UR36, UR60, URZ ;  /* 0x0000003c240602a4 */ /* 0x000fee000f8e02ff */
[----:B------:R-:W-:Y:S01]  /*6720*/  @!P3 PRMT R74, R0, 0x7610, R74 ;  /* 0x00007610004ab816 */ /* 0x000fe2000000004a */
[----:B--2---:R-:W-:Y:S06]  /*6730*/  @UP0 UIMAD.WIDE UR4, UR6, 0x4, UR4 ;  /* 0x00000004060408a5 */ /* 0x004fec000f8e0204 */
[----:B-----5:R-:W-:Y:S01]  /*6740*/  IMAD.U32 R40, RZ, RZ, UR4 ;  /* 0x00000004ff287e24 */ /* 0x020fe2000f8e00ff */
[----:B------:R-:W-:Y:S04]  /*6750*/  MOV R41, UR5 ;  /* 0x0000000500297c02 */ /* 0x000fe80008000f00 */
[----:B------:R-:W2:Y:S01]  /*6760*/  @!UP0 LDCU UR4, c[0x0][0x880] ;  /* 0x00011000ff0487ac */ /* 0x000ea20008000800 */
[----:B-1----:R3:W5:Y:S02]  /*6770*/  @P3 LDG.E R40, desc[UR8][R40.64] ;  /* 0x0000000828283981 */ /* 0x002764000c1e1900 */
[----:B--23--:R-:W-:Y:S02]  /*6780*/  @!P3 IMAD.U32 R40, RZ, RZ, UR4 ;  /* 0x00000004ff28be24 */ /* 0x00cfe4000f8e00ff */
.L_x_112:
[----:B------:R-:W-:Y:S05]  /*6790*/  @!P4 BRA `(.L_x_113) ;  /* 0x000000000024c947 */ /* 0x000fea0003800000 */
[----:B------:R-:W-:Y:S01]  /*67a0*/  ISETP.NE.U32.AND P3, PT, R70, RZ, PT ;  /* 0x000000ff4600720c */ /* 0x000fe20003f65070 */
[----:B------:R-:W2:Y:S03]  /*67b0*/  LDCU.64 UR4, c[0x0][0x358] ;  /* 0x00006b00ff0477ac */ /* 0x000ea60008000a00 */
[----:B------:R-:W-:Y:S11]  /*67c0*/  ISETP.NE.AND.EX P3, PT, R71, RZ, PT, P3 ;  /* 0x000000ff4700720c */ /* 0x000ff60003f65330 */
[----:B------:R-:W-:Y:S02]  /*67d0*/  @!UPT UIADD3 URZ, UPT, UPT, URZ, URZ, URZ ;  /* 0x000000fffffff290 */ /* 0x000fe4000fffe0ff */
[----:B------:R-:W3:Y:S01]  /*67e0*/  @P3 LDC.64 R2, c[0x0][0x8a8] ;  /* 0x00022a00ff023b82 */ /* 0x000ee20000000a00 */
[----:B-1----:R-:W-:Y:S04]  /*67f0*/  @P3 IMAD R0, R72, UR36, RZ ;  /* 0x0000002448003c24 */ /* 0x002fe8000f8e02ff */
[----:B---3--:R-:W-:Y:S05]  /*6800*/  @P3 IMAD.WIDE R2, R0, 0x4, R2 ;  /* 0x0000000400023825 */ /* 0x008fea00078e0202 */
[----:B--2--5:R2:W5:Y:S02]  /*6810*/  @P3 LDG.E R38, desc[UR4][R2.64] ;  /* 0x0000000402263981 */ /* 0x024564000c1e1900 */
[----:B--2---:R-:W3:Y:S02]  /*6820*/  @!P3 LDC R38, c[0x0][0x8a0] ;  /* 0x00022800ff26bb82 */ /* 0x004ee40000000800 */
.L_x_113:
[----:B-----5:R-:W-:Y:S01]  /*6830*/  ISETP.NE.AND P4, PT, R40, RZ, PT ;  /* 0x000000ff2800720c */ /* 0x020fe20003f85270 */
[----:B------:R-:W-:Y:S01]  /*6840*/  BSSY B1, `(.L_x_114) ;  /* 0x0000042000017945 */ /* 0x000fe20003800000 */
[----:B------:R-:W-:Y:S01]  /*6850*/  SEL R5, RZ, 0xffffffff, P2 ;  /* 0xffffffffff057807 */ /* 0x000fe20001000000 */
[----:B------:R-:W-:Y:S01]  /*6860*/  IMAD.MOV.U32 R53, RZ, RZ, 0x1 ;  /* 0x00000001ff357424 */ /* 0x000fe200078e00ff */
[----:B------:R-:W-:Y:S02]  /*6870*/  LOP3.LUT P3, RZ, R74, 0xff, RZ, 0xc0, !PT ;  /* 0x000000ff4aff7812 */ /* 0x000fe4000786c0ff */
[----:B------:R-:W-:Y:S02]  /*6880*/  CS2R R46, SRZ ;  /* 0x00000000002e7805 */ /* 0x000fe4000001ff00 */
[----:B-1----:R-:W-:Y:S02]  /*6890*/  @P1 SEL R0, RZ, 0xffffffff, P4 ;  /* 0xffffffffff001807 */ /* 0x002fe40002000000 */
[----:B------:R-:W-:Y:S02]  /*68a0*/  CS2R R44, SRZ ;  /* 0x00000000002c7805 */ /* 0x000fe4000001ff00 */
[----:B------:R-:W-:Y:S02]  /*68b0*/  LEA R2, R82, UR44, 0x3 ;  /* 0x0000002c52027c11 */ /* 0x000fe4000f8e18ff */
[----:B------:R-:W-:Y:S02]  /*68c0*/  CS2R R50, SRZ ;  /* 0x0000000000327805 */ /* 0x000fe4000001ff00 */
[----:B------:R-:W-:Y:S02]  /*68d0*/  @P0 SEL R0, R5, R0, !P3 ;  /* 0x0000000005000207 */ /* 0x000fe40005800000 */
[----:B------:R-:W-:Y:S02]  /*68e0*/  CS2R R48, SRZ ;  /* 0x0000000000307805 */ /* 0x000fe4000001ff00 */
[----:B------:R-:W-:Y:S02]  /*68f0*/  LEA R52, R36, UR44, 0x3 ;  /* 0x0000002c24347c11 */ /* 0x000fe4000f8e18ff */
[----:B------:R-:W-:Y:S02]  /*6900*/  @P1 LOP3.LUT R0, R0, 0x1, RZ, 0xc0, !PT ;  /* 0x0000000100001812 */ /* 0x000fe400078ec0ff */
[----:B------:R-:W-:Y:S02]  /*6910*/  SHF.L.U32 R3, R84, 0x1f, RZ ;  /* 0x0000001f54037819 */ /* 0x000fe400000006ff */
[----:B------:R-:W-:Y:S02]  /*6920*/  ISETP.NE.U32.OR P6, PT, R0, 0x1, !P1 ;  /* 0x000000010000780c */ /* 0x000fe40004fc5470 */
[----:B------:R-:W-:Y:S02]  /*6930*/  PLOP3.LUT P2, PT, PT, PT, UP1, 0x80, 0x8 ;  /* 0x000000000008781c */ /* 0x000fe40003f4f018 */
[----:B------:R-:W-:Y:S02]  /*6940*/  LEA.HI R39, R36, R36, RZ, 0x1 ;  /* 0x0000002424277211 */ /* 0x000fe400078f08ff */
[----:B------:R-:W-:Y:S02]  /*6950*/  SEL R4, RZ, 0xffffffff, P4 ;  /* 0xffffffffff047807 */ /* 0x000fe40002000000 */
[----:B------:R-:W-:Y:S05]  /*6960*/  P2R R61, PR, RZ, 0x40 ;  /* 0x00000040ff3d7803 */ /* 0x000fea0000000000 */
[----:B------:R-:W-:Y:S02]  /*6970*/  @P6 SHF.L.U32 R0, R81, 0x1f, RZ ;  /* 0x0000001f51006819 */ /* 0x000fe400000006ff */
[----:B------:R-:W-:Y:S02]  /*6980*/  @P2 SEL R4, R5, R4, !P3 ;  /* 0x0000000405042207 */ /* 0x000fe40005800000 */
[----:B------:R1:W2:Y:S02]  /*6990*/  @P6 SYNCS.PHASECHK.TRANS64.TRYWAIT P1, [R2+URZ+0x140], R0 ;  /* 0x00014000020065a7 */ /* 0x0002a400080211ff */
[----:B------:R-:W-:Y:S04]  /*69a0*/  LOP3.LUT R4, R4, 0x1, RZ, 0xc0, !PT ;  /* 0x0000000104047812 */ /* 0x000fe800078ec0ff */
[----:B------:R-:W-:Y:S04]  /*69b0*/  ISETP.NE.U32.AND P5, PT, R4, 0x1, PT ;  /* 0x000000010400780c */ /* 0x000fe80003fa5070 */
[----:B------:R-:W-:Y:S01]  /*69c0*/  P2R R54, PR, RZ, 0x20 ;  /* 0x00000020ff367803 */ /* 0x000fe20000000000 */
[----:B------:R4:W3:Y:S01]  /*69d0*/  SYNCS.PHASECHK.TRANS64.TRYWAIT P0, [R52+URZ+0x1b0], R3 ;  /* 0x0001b003340075a7 */ /* 0x0008e200080011ff */
[C---:B-1----:R-:W-:Y:S01]  /*69e0*/  IMAD.SHL.U32 R0, R39.reuse, 0x80, RZ ;  /* 0x0000008027007824 */ /* 0x042fe200078e00ff */
[----:B------:R-:W-:Y:S04]  /*69f0*/  LOP3.LUT R39, R39, 0xffe, RZ, 0xc0, !PT ;  /* 0x00000ffe27277812 */ /* 0x000fe800078ec0ff */
[----:B------:R-:W-:Y:S01]  /*6a00*/  LOP3.LUT R0, R0, 0xffffff00, RZ, 0xc0, !PT ;  /* 0xffffff0000007812 */ /* 0x000fe200078ec0ff */
[----:B------:R-:W-:Y:S04]  /*6a10*/  IMAD.IADD R39, R36, 0x1, -R39 ;  /* 0x0000000124277824 */ /* 0x000fe800078e0a27 */
[----:B------:R-:W-:Y:S04]  /*6a20*/  IMAD.IADD R0, R37, 0x1, R0 ;  /* 0x0000000125007824 */ /* 0x000fe800078e0200 */
[----:B------:R-:W-:Y:S01]  /*6a30*/  IMAD R39, R39, 0x100000, R0 ;  /* 0x0010000027277824 */ /* 0x000fe200078e0200 */
[----:B--2---:R-:W-:Y:S01]  /*6a40*/  @P6 SEL R53, RZ, 0x1, !P1 ;  /* 0x00000001ff356807 */ /* 0x004fe20004800000 */
[----:B----4-:R-:W-:Y:S06]  /*6a50*/  @!P6 BRA `(.L_x_115) ;  /* 0x000000000080e947 */ /* 0x010fec0003800000 */
[----:B------:R-:W-:Y:S01]  /*6a60*/  @P5 IMAD R5, R82, 0x1000, R69 ;  /* 0x0000100052055824 */ /* 0x000fe200078e0245 */
[----:B------:R-:W-:Y:S01]  /*6a70*/  ISETP.NE.AND P1, PT, R53, RZ, PT ;  /* 0x000000ff3500720c */ /* 0x000fe20003f25270 */
[----:B------:R-:W-:Y:S01]  /*6a80*/  BSSY B0, `(.L_x_116) ;  /* 0x000000b000007945 */ /* 0x000fe20003800000 */
[----:B------:R-:W-:Y:S01]  /*6a90*/  CS2R R50, SRZ ;  /* 0x0000000000327805 */ /* 0x000fe2000001ff00 */
[----:B------:R-:W-:Y:S01]  /*6aa0*/  @P5 VIADD R4, R5, UR44 ;  /* 0x0000002c05045c36 */ /* 0x000fe20008000000 */
[----:B------:R-:W-:Y:S02]  /*6ab0*/  CS2R R48, SRZ ;  /* 0x0000000000307805 */ /* 0x000fe4000001ff00 */
[----:B------:R-:W-:Y:S02]  /*6ac0*/  CS2R R46, SRZ ;  /* 0x00000000002e7805 */ /* 0x000fe4000001ff00 */
[----:B------:R-:W-:Y:S01]  /*6ad0*/  CS2R R44, SRZ ;  /* 0x00000000002c7805 */ /* 0x000fe2000001ff00 */
[----:B------:R-:W-:Y:S04]  /*6ae0*/  @P5 IMAD R4, R85, -0x10, R4 ;  /* 0xfffffff055045824 */ /* 0x000fe800078e0204 */
[----:B------:R-:W-:Y:S05]  /*6af0*/  @P1 BRA `(.L_x_117) ;  /* 0x00000000000c1947 */ /* 0x000fea0003800000 */
[----:B------:R-:W-:Y:S04]  /*6b00*/  SHF.L.U32 R0, R81, 0x1f, RZ ;  /* 0x0000001f51007819 */ /* 0x000fe800000006ff */
[----:B------:R-:W1:Y:S02]  /*6b10*/  SYNCS.PHASECHK.TRANS64.TRYWAIT P1, [R2+URZ+0x140], R0 ;  /* 0x00014000020075a7 */ /* 0x000e6400080211ff */
[----:B-1----:R-:W-:Y:S05]  /*6b20*/  @!P1 BRA `(.L_x_118) ;  /* 0x0000004400a89947 */ /* 0x002fea0003800000 */
.L_x_117:
[----:B------:R-:W-:Y:S05]  /*6b30*/  BSYNC B0 ;  /* 0x0000000000007941 */ /* 0x000fea0003800000 */
.L_x_116:
[----:B------:R-:W-:Y:S01]  /*6b40*/  ISETP.NE.AND P1, PT, R54, RZ, PT ;  /* 0x000000ff3600720c */ /* 0x000fe20003f25270 */
[----:B-1----:R-:W-:Y:S02]  /*6b50*/  VIADD R2, R2, 0x160 ;  /* 0x0000016002027836 */ /* 0x002fe40000000000 */
[----:B------:R-:W-:Y:S02]  /*6b60*/  IMAD.U32 R0, RZ, RZ, UR45 ;  /* 0x0000002dff007e24 */ /* 0x000fe4000f8e00ff */
[----:B------:R-:W-:Y:S03]  /*6b70*/  VIADD R82, R82, 0x1 ;  /* 0x0000000152527836 */ /* 0x000fe60000000000 */
[----:B------:R-:W-:Y:S05]  /*6b80*/  PRMT R0, R0, 0x654, R2 ;  /* 0x0000065400007816 */ /* 0x000fea0000000002 */
[----:B------:R1:W2:Y:S04]  /*6b90*/  @P1 LDS.128 R48, [R5+UR44+0x400] ;  /* 0x0004002c05301984 */ /* 0x0002a80008000c00 */
[----:B------:R1:W4:Y:S01]  /*6ba0*/  @P1 LDS.128 R44, [R4+0x410] ;  /* 0x00041000042c1984 */ /* 0x0003220000000c00 */
[C---:B------:R-:W-:Y:S01]  /*6bb0*/  ISETP.NE.AND P1, PT, R82.reuse, 0x4, PT ;  /* 0x000000045200780c */ /* 0x040fe20003f25270 */
[----:B------:R-:W-:Y:S01]  /*6bc0*/  @!PT LDS RZ, [RZ] ;  /* 0x00000000fffff984 */ /* 0x000fe20000000800 */
[----:B------:R-:W-:Y:S01]  /*6bd0*/  @!PT LDS RZ, [RZ] ;  /* 0x00000000fffff984 */ /* 0x000fe20000000800 */
[----:B------:R-:W-:Y:S01]  /*6be0*/  @!PT LDS RZ, [RZ] ;  /* 0x00000000fffff984 */ /* 0x000fe20000000800 */
[----:B------:R-:W-:Y:S01]  /*6bf0*/  @!PT LDS RZ, [RZ] ;  /* 0x00000000fffff984 */ /* 0x000fe20000000800 */
[----:B------:R5:W-:Y:S06]  /*6c00*/  MEMBAR.ALL.CTA ;  /* 0x0000000000007992 */ /* 0x000bec0000008000 */
[----:B-----5:R-:W5:Y:S01]  /*6c10*/  FENCE.VIEW.ASYNC.S ;  /* 0x00000000000073c6 */ /* 0x020f620000000000 */
[----:B------:R-:W-:Y:S01]  /*6c20*/  SEL R82, R82, RZ, P1 ;  /* 0x000000ff52527207 */ /* 0x000fe20000800000 */
[----:B-----5:R5:W-:Y:S02]  /*6c30*/  SYNCS.ARRIVE.TRANS64.RED.A1T0 RZ, [R0+URZ], RZ ;  /* 0x000000ff00ff79a7 */ /* 0x020be400081004ff */
[----:B-----5:R-:W-:Y:S04]  /*6c40*/  SEL R0, RZ, 0x1, P1 ;  /* 0x00000001ff007807 */ /* 0x020fe80000800000 */
[----:B-12---:R-:W-:Y:S02]  /*6c50*/  LOP3.LUT R81, R81, R0, RZ, 0x3c, !PT ;  /* 0x0000000051517212 */ /* 0x006fe400078e3cff */
.L_x_115:
[----:B------:R-:W-:Y:S05]  /*6c60*/  BSYNC B1 ;  /* 0x0000000000017941 */ /* 0x000fea0003800000 */
.L_x_114:
[----:B------:R-:W-:Y:S04]  /*6c70*/  SHF.R.U32.HI R0, RZ, 0x15, R39 ;  /* 0x00000015ff007819 */ /* 0x000fe80000011627 */
[----:B------:R-:W-:Y:S01]  /*6c80*/  LOP3.LUT P1, RZ, R0, 0x3, R75, 0x48, !PT ;  /* 0x0000000300ff7812 */ /* 0x000fe2000782484b */
[----:B------:R-:W-:Y:S01]  /*6c90*/  @!UPT UIADD3 URZ, UPT, UPT, URZ, URZ, URZ ;  /* 0x000000fffffff290 */ /* 0x000fe2000fffe0ff */
[----:B---3--:R-:W-:Y:S11]  /*6ca0*/  @P0 BRA `(.L_x_119) ;  /* 0x0000000000080947 */ /* 0x008ff60003800000 */
[----:B------:R-:W1:Y:S02]  /*6cb0*/  SYNCS.PHASECHK.TRANS64.TRYWAIT P0, [R52+URZ+0x1b0], R3 ;  /* 0x0001b003340075a7 */ /* 0x000e6400080011ff */
[----:B-1----:R-:W-:Y:S05]  /*6cc0*/  @!P0 BRA `(.L_x_120) ;  /* 0x0000004400548947 */ /* 0x002fea0003800000 */
.L_x_119:
[----:B------:R-:W-:Y:S05]  /*6cd0*/  @!P1 BRA `(.L_x_121) ;  /* 0x0000000000409947 */ /* 0x000fea0003800000 */
[----:B------:R-:W2:Y:S01]  /*6ce0*/  LDCU.64 UR8, c[0x4][0x78] ;  /* 0x01000f00ff0877ac */ /* 0x000ea20008000a00 */
[----:B-1----:R-:W-:Y:S01]  /*6cf0*/  MOV R3, 0x0 ;  /* 0x0000000000037802 */ /* 0x002fe20000000f00 */
[----:B------:R-:W-:Y:S02]  /*6d00*/  HFMA2 R12, -RZ, RZ, 0, 5.9604644775390625e-08 ;  /* 0x00000001ff0c7431 */ /* 0x000fe400000001ff */
[----:B------:R-:W-:Y:S02]  /*6d10*/  IMAD.MOV.U32 R8, RZ, RZ, 0x192 ;  /* 0x00000192ff087424 */ /* 0x000fe400078e00ff */
[----:B------:R-:W-:Y:S01]  /*6d20*/  IMAD.MOV.U32 R13, RZ, RZ, RZ ;  /* 0x000000ffff0d7224 */ /* 0x000fe200078e00ff */
[----:B------:R-:W1:Y:S01]  /*6d30*/  LDCU.64 UR6, c[0x4][0x80] ;  /* 0x01001000ff0677ac */ /* 0x000e620008000a00 */
[----:B------:R-:W3:Y:S01]  /*6d40*/  LDC.64 R2, c[0x4][R3] ;  /* 0x0100000003027b82 */ /* 0x000ee20000000a00 */
[----:B------:R-:W5:Y:S01]  /*6d50*/  LDCU.64 UR4, c[0x4][0x18] ;  /* 0x01000300ff0477ac */ /* 0x000f620008000a00 */
[----:B--2---:R-:W-:Y:S01]  /*6d60*/  MOV R5, UR9 ;  /* 0x0000000900057c02 */ /* 0x004fe20008000f00 */
[----:B------:R-:W-:Y:S01]  /*6d70*/  IMAD.U32 R4, RZ, RZ, UR8 ;  /* 0x00000008ff047e24 */ /* 0x000fe2000f8e00ff */
[----:B-1----:R-:W-:Y:S01]  /*6d80*/  MOV R7, UR7 ;  /* 0x0000000700077c02 */ /* 0x002fe20008000f00 */
[----:B------:R-:W-:Y:S01]  /*6d90*/  IMAD.U32 R6, RZ, RZ, UR6 ;  /* 0x00000006ff067e24 */ /* 0x000fe2000f8e00ff */
[----:B-----5:R-:W-:Y:S01]  /*6da0*/  MOV R11, UR5 ;  /* 0x00000005000b7c02 */ /* 0x020fe20008000f00 */
[----:B------:R-:W-:Y:S02]  /*6db0*/  IMAD.U32 R10, RZ, RZ, UR4 ;  /* 0x00000004ff0a7e24 */ /* 0x000fe4000f8e00ff */
[----:B------:R-:W-:Y:S07]  /*6dc0*/  LEPC R20, `(.L_x_121) ;  /* 0x000000001014794e */ /* 0x000fee0000000000 */
[----:B---34-:R-:W-:Y:S05]  /*6dd0*/  CALL.ABS.NOINC R2 ;  /* 0x0000000002007343 */ /* 0x018fea0003c00000 */
.L_x_121:
[----:B------:R-:W-:Y:S05]  /*6de0*/  WARPSYNC.ALL ;  /* 0x0000000000007948 */ /* 0x000fea0003800000 */
[----:B------:R-:W-:Y:S01]  /*6df0*/  R2UR UR4, R39 ;  /* 0x00000000270472ca */ /* 0x000fe200000e0000 */
[----:B------:R-:W-:Y:S01]  /*6e00*/  BSSY.RECONVERGENT B0, `(.L_x_122) ;  /* 0x00000a0000007945 */ /* 0x000fe20003800200 */
[C---:B------:R-:W-:Y:S02]  /*6e10*/  SHF.L.U32 R2, R48.reuse, 0x10, RZ ;  /* 0x0000001030027819 */ /* 0x040fe400000006ff */
[C---:B-1----:R-:W-:Y:S02]  /*6e20*/  PRMT R3, R48.reuse, 0x8880, RZ ;  /* 0x0000888030037816 */ /* 0x042fe400000000ff */
[----:B------:R-:W-:Y:S02]  /*6e30*/  SHF.L.U32 R41, R48, 0x8, RZ ;  /* 0x0000000830297819 */ /* 0x000fe400000006ff */
[----:B------:R-:W-:Y:S02]  /*6e40*/  SHF.L.U32 R42, R49, 0x10, RZ ;  /* 0x00000010312a7819 */ /* 0x000fe400000006ff */
[----:B------:R-:W-:Y:S02]  /*6e50*/  IADD3 R60, PT, PT, R69, UR44, RZ ;  /* 0x0000002c453c7c10 */ /* 0x000fe4000fffe0ff */
[----:B------:R-:W-:Y:S01]  /*6e60*/  SHF.R.S32.HI R42, RZ, 0x18, R42 ;  /* 0x00000018ff2a7819 */ /* 0x000fe2000001142a */
[----:B------:R-:W-:Y:S01]  /*6e70*/  LDTM.16dp32bit_t0_t15.x32 R4, tmem[UR4] ;  /* 0x00000004000479ee */ /* 0x000fe20008a80000 */
[----:B------:R-:W1:Y:S01]  /*6e80*/  LDTM.16dp32bit_t16_t31.x32 R4, tmem[UR4+0x20] ;  /* 0x00002004000479ee */ /* 0x000e620008aa0000 */
[----:B------:R-:W-:Y:S02]  /*6e90*/  SHF.L.U32 R55, R80, 0x4, RZ ;  /* 0x0000000450377819 */ /* 0x000fe400000006ff */
[----:B------:R-:W-:Y:S02]  /*6ea0*/  ISETP.NE.AND P0, PT, R87, RZ, PT ;  /* 0x000000ff5700720c */ /* 0x000fe40003f05270 */
[----:B------:R-:W-:Y:S02]  /*6eb0*/  IADD3 R89, PT, PT, R60, R55, RZ ;  /* 0x000000373c597210 */ /* 0x000fe40007ffe0ff */
[----:B------:R-:W-:Y:S01]  /*6ec0*/  ISETP.NE.AND P6, PT, R61, RZ, PT ;  /* 0x000000ff3d00720c */ /* 0x000fe20003fc5270 */
[C---:B-1----:R-:W-:Y:S01]  /*6ed0*/  IMAD R0, R38.reuse, R4, RZ ;  /* 0x0000000426007224 */ /* 0x042fe200078e02ff */
[----:B------:R-:W-:Y:S01]  /*6ee0*/  SHF.R.S32.HI R4, RZ, 0x18, R2 ;  /* 0x00000018ff047819 */ /* 0x000fe20000011402 */
[C---:B------:R-:W-:Y:S01]  /*6ef0*/  IMAD R2, R38.reuse, R5, RZ ;  /* 0x0000000526027224 */ /* 0x040fe200078e02ff */
[----:B------:R-:W-:Y:S01]  /*6f00*/  SHF.R.S32.HI R5, RZ, 0x18, R41 ;  /* 0x00000018ff057819 */ /* 0x000fe20000011429 */
[----:B------:R-:W-:Y:S01]  /*6f10*/  IMAD R0, R3, R40, R0 ;  /* 0x0000002803007224 */ /* 0x000fe200078e0200 */
[----:B------:R-:W-:Y:S01]  /*6f20*/  PRMT R41, R49, 0x8880, RZ ;  /* 0x0000888031297816 */ /* 0x000fe200000000ff */
[----:B------:R-:W-:Y:S02]  /*6f30*/  IMAD R3, R38, R6, RZ ;  /* 0x0000000626037224 */ /* 0x000fe400078e02ff */
[-C--:B------:R-:W-:Y:S01]  /*6f40*/  IMAD R2, R4, R40.reuse, R2 ;  /* 0x0000002804027224 */ /* 0x080fe200078e0202 */
[----:B------:R-:W-:Y:S01]  /*6f50*/  SHF.R.S32.HI R4, RZ, 0x18, R48 ;  /* 0x00000018ff047819 */ /* 0x000fe20000011430 */
[----:B------:R-:W-:Y:S02]  /*6f60*/  IMAD R7, R38, R7, RZ ;  /* 0x0000000726077224 */ /* 0x000fe400078e02ff */
[-C--:B------:R-:W-:Y:S02]  /*6f70*/  IMAD R3, R5, R40.reuse, R3 ;  /* 0x0000002805037224 */ /* 0x080fe400078e0203 */
[----:B------:R-:W-:Y:S02]  /*6f80*/  IMAD R7, R4, R40, R7 ;  /* 0x0000002804077224 */ /* 0x000fe400078e0207 */
[C---:B------:R-:W-:Y:S02]  /*6f90*/  IMAD R6, R38.reuse, R11, RZ ;  /* 0x0000000b26067224 */ /* 0x040fe400078e02ff */
[C---:B------:R-:W-:Y:S01]  /*6fa0*/  IMAD R11, R38.reuse, R16, RZ ;  /* 0x00000010260b7224 */ /* 0x040fe200078e02ff */
[----:B------:R-:W-:Y:S01]  /*6fb0*/  I2IP.S8.S32.SAT R56, R7, R3, RZ ;  /* 0x0000000307387239 */ /* 0x000fe200000014ff */
[C---:B------:R-:W-:Y:S02]  /*6fc0*/  IMAD R16, R38.reuse, R21, RZ ;  /* 0x0000001526107224 */ /* 0x040fe400078e02ff */
[----:B------:R-:W-:Y:S01]  /*6fd0*/  IMAD R21, R38, R26, RZ ;  /* 0x0000001a26157224 */ /* 0x000fe200078e02ff */
[----:B------:R-:W-:Y:S01]  /*6fe0*/  I2IP.S8.S32.SAT R56, R2, R0, R56 ;  /* 0x0000000002387239 */ /* 0x000fe20000001438 */
[C---:B------:R-:W-:Y:S01]  /*6ff0*/  IMAD R26, R38.reuse, R31, RZ ;  /* 0x0000001f261a7224 */ /* 0x040fe200078e02ff */
[----:B------:R-:W-:Y:S01]  /*7000*/  SHF.R.S32.HI R2, RZ, 0x18, R49 ;  /* 0x00000018ff027819 */ /* 0x000fe20000011431 */
[C---:B------:R-:W-:Y:S02]  /*7010*/  IMAD R3, R38.reuse, R8, RZ ;  /* 0x0000000826037224 */ /* 0x040fe400078e02ff */
[----:B------:R-:W-:Y:S02]  /*7020*/  IMAD.SHL.U32 R31, R49, 0x100, RZ ;  /* 0x00000100311f7824 */ /* 0x000fe400078e00ff */
[C---:B------:R-:W-:Y:S02]  /*7030*/  IMAD R8, R38.reuse, R13, RZ ;  /* 0x0000000d26087224 */ /* 0x040fe400078e02ff */
[C---:B------:R-:W-:Y:S01]  /*7040*/  IMAD R13, R38.reuse, R18, RZ ;  /* 0x00000012260d7224 */ /* 0x040fe200078e02ff */
[----:B------:R-:W-:Y:S01]  /*7050*/  SHF.R.S32.HI R0, RZ, 0x18, R31 ;  /* 0x00000018ff007819 */ /* 0x000fe2000001141f */
[----:B------:R-:W-:Y:S01]  /*7060*/  IMAD R18, R38, R23, RZ ;  /* 0x0000001726127224 */ /* 0x000fe200078e02ff */
[----:B------:R-:W-:Y:S01]  /*7070*/  SHF.L.U32 R31, R50, 0x10, RZ ;  /* 0x00000010321f7819 */ /* 0x000fe200000006ff */
[C---:B------:R-:W-:Y:S02]  /*7080*/  IMAD R4, R38.reuse, R9, RZ ;  /* 0x0000000926047224 */ /* 0x040fe400078e02ff */
[C---:B------:R-:W-:Y:S01]  /*7090*/  IMAD R23, R38.reuse, R28, RZ ;  /* 0x0000001c26177224 */ /* 0x040fe200078e02ff */
[----:B------:R-:W-:Y:S01]  /*70a0*/  SHF.R.S32.HI R31, RZ, 0x18, R31 ;  /* 0x00000018ff1f7819 */ /* 0x000fe2000001141f */
[C---:B------:R-:W-:Y:S02]  /*70b0*/  IMAD R7, R38.reuse, R12, RZ ;  /* 0x0000000c26077224 */ /* 0x040fe400078e02ff */
[----:B------:R-:W-:Y:S01]  /*70c0*/  IMAD R28, R38, R33, RZ ;  /* 0x00000021261c7224 */ /* 0x000fe200078e02ff */
[----:B------:R-:W-:Y:S01]  /*70d0*/  PRMT R33, R50, 0x8880, RZ ;  /* 0x0000888032217816 */ /* 0x000fe200000000ff */
[----:B------:R-:W-:Y:S02]  /*70e0*/  IMAD R3, R41, R40, R3 ;  /* 0x0000002829037224 */ /* 0x000fe400078e0203 */
[C---:B------:R-:W-:Y:S02]  /*70f0*/  IMAD R12, R38.reuse, R17, RZ ;  /* 0x00000011260c7224 */ /* 0x040fe400078e02ff */
[C---:B------:R-:W-:Y:S02]  /*7100*/  IMAD R5, R38.reuse, R10, RZ ;  /* 0x0000000a26057224 */ /* 0x040fe400078e02ff */
[----:B------:R-:W-:Y:S02]  /*7110*/  IMAD R17, R38, R22, RZ ;  /* 0x0000001626117224 */ /* 0x000fe400078e02ff */
[----:B------:R-:W-:Y:S02]  /*7120*/  IMAD R4, R42, R40, R4 ;  /* 0x000000282a047224 */ /* 0x000fe400078e0204 */
[C---:B------:R-:W-:Y:S02]  /*7130*/  IMAD R22, R38.reuse, R27, RZ ;  /* 0x0000001b26167224 */ /* 0x040fe400078e02ff */
[----:B------:R-:W-:Y:S01]  /*7140*/  IMAD R27, R38, R32, RZ ;  /* 0x00000020261b7224 */ /* 0x000fe200078e02ff */
[----:B------:R-:W-:Y:S01]  /*7150*/  SHF.L.U32 R32, R50, 0x8, RZ ;  /* 0x0000000832207819 */ /* 0x000fe200000006ff */
[-C--:B------:R-:W-:Y:S02]  /*7160*/  IMAD R5, R0, R40.reuse, R5 ;  /* 0x0000002800057224 */ /* 0x080fe400078e0205 */
[----:B------:R-:W-:Y:S01]  /*7170*/  IMAD.MOV.U32 R0, RZ, RZ, R33 ;  /* 0x000000ffff007224 */ /* 0x000fe200078e0021 */
[----:B------:R-:W-:Y:S01]  /*7180*/  SHF.R.S32.HI R32, RZ, 0x18, R32 ;  /* 0x00000018ff207819 */ /* 0x000fe20000011420 */
[-C--:B------:R-:W-:Y:S01]  /*7190*/  IMAD R6, R2, R40.reuse, R6 ;  /* 0x0000002802067224 */ /* 0x080fe200078e0206 */
[----:B------:R-:W-:Y:S01]  /*71a0*/  SHF.R.S32.HI R2, RZ, 0x18, R50 ;  /* 0x00000018ff027819 */ /* 0x000fe20000011432 */
[----:B------:R-:W-:Y:S01]  /*71b0*/  IMAD R7, R0, R40, R7 ;  /* 0x0000002800077224 */ /* 0x000fe200078e0207 */
[----:B------:R-:W-:Y:S01]  /*71c0*/  PRMT R0, R51, 0x8880, RZ ;  /* 0x0000888033007816 */ /* 0x000fe200000000ff */
[----:B------:R-:W-:Y:S01]  /*71d0*/  IMAD R9, R38, R14, RZ ;  /* 0x0000000e26097224 */ /* 0x000fe200078e02ff */
[----:B------:R-:W-:Y:S01]  /*71e0*/  I2IP.S8.S32.SAT R6, R6, R5, RZ ;  /* 0x0000000506067239 */ /* 0x000fe200000014ff */
[-C--:B------:R-:W-:Y:S01]  /*71f0*/  IMAD R8, R31, R40.reuse, R8 ;  /* 0x000000281f087224 */ /* 0x080fe200078e0208 */
[C---:B------:R-:W-:Y:S01]  /*7200*/  SHF.L.U32 R31, R51.reuse, 0x8, RZ ;  /* 0x00000008331f7819 */ /* 0x040fe200000006ff */
[----:B------:R-:W-:Y:S01]  /*7210*/  IMAD R10, R38, R15, RZ ;  /* 0x0000000f260a7224 */ /* 0x000fe200078e02ff */
[----:B------:R-:W-:Y:S01]  /*7220*/  I2IP.S8.S32.SAT R57, R4, R3, R6 ;  /* 0x0000000304397239 */ /* 0x000fe20000001406 */
[-C--:B------:R-:W-:Y:S01]  /*7230*/  IMAD R9, R32, R40.reuse, R9 ;  /* 0x0000002820097224 */ /* 0x080fe200078e0209 */
[----:B------:R-:W-:Y:S01]  /*7240*/  SHF.R.S32.HI R5, RZ, 0x18, R31 ;  /* 0x00000018ff057819 */ /* 0x000fe2000001141f */
[-C--:B------:R-:W-:Y:S01]  /*7250*/  IMAD R10, R2, R40.reuse, R10 ;  /* 0x00000028020a7224 */ /* 0x080fe200078e020a */
[----:B------:R-:W-:Y:S01]  /*7260*/  SHF.L.U32 R2, R51, 0x10, RZ ;  /* 0x0000001033027819 */ /* 0x000fe200000006ff */
[----:B------:R-:W-:Y:S01]  /*7270*/  IMAD R11, R0, R40, R11 ;  /* 0x00000028000b7224 */ /* 0x000fe200078e020b */
[----:B------:R-:W-:Y:S01]  /*7280*/  SHF.R.S32.HI R0, RZ, 0x18, R51 ;  /* 0x00000018ff007819 */ /* 0x000fe20000011433 */
[C---:B------:R-:W-:Y:S01]  /*7290*/  IMAD R15, R38.reuse, R20, RZ ;  /* 0x00000014260f7224 */ /* 0x040fe200078e02ff */
[----:B------:R-:W-:Y:S01]  /*72a0*/  SHF.R.S32.HI R2, RZ, 0x18, R2 ;  /* 0x00000018ff027819 */ /* 0x000fe20000011402 */
[C---:B------:R-:W-:Y:S01]  /*72b0*/  IMAD R14, R38.reuse, R19, RZ ;  /* 0x00000013260e7224 */ /* 0x040fe200078e02ff */
[C---:B----4-:R-:W-:Y:S01]  /*72c0*/  SHF.L.U32 R4, R45.reuse, 0x10, RZ ;  /* 0x000000102d047819 */ /* 0x050fe200000006ff */
[----:B------:R-:W-:Y:S01]  /*72d0*/  IMAD R19, R38, R24, RZ ;  /* 0x0000001826137224 */ /* 0x000fe200078e02ff */
[----:B------:R-:W-:Y:S01]  /*72e0*/  PRMT R3, R45, 0x8880, RZ ;  /* 0x000088802d037816 */ /* 0x000fe200000000ff */
[-C--:B------:R-:W-:Y:S01]  /*72f0*/  IMAD R12, R2, R40.reuse, R12 ;  /* 0x00000028020c7224 */ /* 0x080fe200078e020c */
[----:B------:R-:W-:Y:S01]  /*7300*/  PRMT R2, R44, 0x8880, RZ ;  /* 0x000088802c027816 */ /* 0x000fe200000000ff */
[-C--:B------:R-:W-:Y:S01]  /*7310*/  IMAD R13, R5, R40.reuse, R13 ;  /* 0x00000028050d7224 */ /* 0x080fe200078e020d */
[----:B------:R-:W-:Y:S01]  /*7320*/  SHF.R.S32.HI R4, RZ, 0x18, R4 ;  /* 0x00000018ff047819 */ /* 0x000fe20000011404 */
[----:B------:R-:W-:Y:S01]  /*7330*/  IMAD R14, R0, R40, R14 ;  /* 0x00000028000e7224 */ /* 0x000fe200078e020e */
[----:B------:R-:W-:Y:S01]  /*7340*/  MOV R0, R2 ;  /* 0x0000000200007202 */ /* 0x000fe20000000f00 */
[----:B------:R-:W-:Y:S01]  /*7350*/  IMAD.U32 R5, R44, 0x10000, RZ ;  /* 0x000100002c057824 */ /* 0x000fe200078e00ff */
[----:B------:R-:W-:Y:S01]  /*7360*/  I2IP.S8.S32.SAT R9, R10, R9, RZ ;  /* 0x000000090a097239 */ /* 0x000fe200000014ff */
[----:B------:R-:W-:Y:S01]  /*7370*/  IMAD R20, R38, R25, RZ ;  /* 0x0000001926147224 */ /* 0x000fe200078e02ff */
[----:B------:R-:W-:Y:S01]  /*7380*/  I2IP.S8.S32.SAT R13, R14, R13, RZ ;  /* 0x0000000d0e0d7239 */ /* 0x000fe200000014ff */
[----:B------:R-:W-:Y:S01]  /*7390*/  IMAD R15, R0, R40, R15 ;  /* 0x00000028000f7224 */ /* 0x000fe200078e020f */
[----:B------:R-:W-:Y:S01]  /*73a0*/  SHF.R.S32.HI R2, RZ, 0x18, R5 ;  /* 0x00000018ff027819 */ /* 0x000fe20000011405 */
[----:B------:R-:W-:Y:S01]  /*73b0*/  IMAD R24, R38, R29, RZ ;  /* 0x0000001d26187224 */ /* 0x000fe200078e02ff */
[----:B------:R-:W-:Y:S01]  /*73c0*/  SHF.L.U32 R0, R44, 0x8, RZ ;  /* 0x000000082c007819 */ /* 0x000fe200000006ff */
[----:B------:R-:W-:Y:S01]  /*73d0*/  IMAD R25, R38, R30, RZ ;  /* 0x0000001e26197224 */ /* 0x000fe200078e02ff */
[----:B------:R-:W-:Y:S01]  /*73e0*/  I2IP.S8.S32.SAT R58, R8, R7, R9 ;  /* 0x00000007083a7239 */ /* 0x000fe20000001409 */
[----:B------:R-:W-:Y:S01]  /*73f0*/  IMAD R16, R2, R40, R16 ;  /* 0x0000002802107224 */ /* 0x000fe200078e0210 */
[----:B------:R-:W-:Y:S01]  /*7400*/  SHF.R.S32.HI R0, RZ, 0x18, R0 ;  /* 0x00000018ff007819 */ /* 0x000fe20000011400 */
[----:B------:R-:W-:Y:S01]  /*7410*/  IMAD R29, R38, R34, RZ ;  /* 0x00000022261d7224 */ /* 0x000fe200078e02ff */
[----:B------:R-:W-:Y:S01]  /*7420*/  SHF.R.S32.HI R2, RZ, 0x18, R44 ;  /* 0x00000018ff027819 */ /* 0x000fe2000001142c */
[----:B------:R-:W-:Y:S01]  /*7430*/  IMAD.SHL.U32 R5, R45, 0x100, RZ ;  /* 0x000001002d057824 */ /* 0x000fe200078e00ff */
[----:B------:R-:W-:Y:S01]  /*7440*/  I2IP.S8.S32.SAT R59, R12, R11, R13 ;  /* 0x0000000b0c3b7239 */ /* 0x000fe2000000140d */
[-C--:B------:R-:W-:Y:S02]  /*7450*/  IMAD R17, R0, R40.reuse, R17 ;  /* 0x0000002800117224 */ /* 0x080fe400078e0211 */
[-C--:B------:R-:W-:Y:S01]  /*7460*/  IMAD R18, R2, R40.reuse, R18 ;  /* 0x0000002802127224 */ /* 0x080fe200078e0212 */
[----:B------:R-:W-:Y:S01]  /*7470*/  SHF.R.S32.HI R0, RZ, 0x18, R5 ;  /* 0x00000018ff007819 */ /* 0x000fe20000011405 */
[-C--:B------:R-:W-:Y:S01]  /*7480*/  IMAD R19, R3, R40.reuse, R19 ;  /* 0x0000002803137224 */ /* 0x080fe200078e0213 */
[----:B------:R-:W-:Y:S01]  /*7490*/  SHF.R.S32.HI R2, RZ, 0x18, R45 ;  /* 0x00000018ff027819 */ /* 0x000fe2000001142d */
[-C--:B------:R-:W-:Y:S01]  /*74a0*/  IMAD R20, R4, R40.reuse, R20 ;  /* 0x0000002804147224 */ /* 0x080fe200078e0214 */
[----:B------:R-:W-:Y:S01]  /*74b0*/  SHF.L.U32 R4, R46, 0x10, RZ ;  /* 0x000000102e047819 */ /* 0x000fe200000006ff */
[-C--:B------:R-:W-:Y:S01]  /*74c0*/  IMAD R21, R0, R40.reuse, R21 ;  /* 0x0000002800157224 */ /* 0x080fe200078e0215 */
[C---:B------:R-:W-:Y:S01]  /*74d0*/  PRMT R0, R46.reuse, 0x8880, RZ ;  /* 0x000088802e007816 */ /* 0x040fe200000000ff */
[----:B------:R1:W-:Y:S01]  /*74e0*/  STS.128 [R69+UR44+0x4400], R56 ;  /* 0x0044003845007988 */ /* 0x0003e20008000c2c */
[----:B------:R-:W-:Y:S01]  /*74f0*/  SHF.L.U32 R3, R46, 0x8, RZ ;  /* 0x000000082e037819 */ /* 0x000fe200000006ff */
[-C--:B------:R-:W-:Y:S01]  /*7500*/  IMAD R22, R2, R40.reuse, R22 ;  /* 0x0000002802167224 */ /* 0x080fe200078e0216 */
[----:B------:R-:W-:Y:S01]  /*7510*/  SHF.R.S32.HI R2, RZ, 0x18, R4 ;  /* 0x00000018ff027819 */ /* 0x000fe20000011404 */
[-C--:B------:R-:W-:Y:S01]  /*7520*/  IMAD R23, R0, R40.reuse, R23 ;  /* 0x0000002800177224 */ /* 0x080fe200078e0217 */
[----:B------:R-:W-:Y:S01]  /*7530*/  SHF.R.S32.HI R3, RZ, 0x18, R3 ;  /* 0x00000018ff037819 */ /* 0x000fe20000011403 */
[----:B------:R-:W-:Y:S01]  /*7540*/  IMAD R30, R38, R35, RZ ;  /* 0x00000023261e7224 */ /* 0x000fe200078e02ff */
[----:B------:R-:W-:Y:S01]  /*7550*/  SHF.R.S32.HI R0, RZ, 0x18, R46 ;  /* 0x00000018ff007819 */ /* 0x000fe2000001142e */
[-C--:B------:R-:W-:Y:S01]  /*7560*/  IMAD R24, R2, R40.reuse, R24 ;  /* 0x0000002802187224 */ /* 0x080fe200078e0218 */
[----:B------:R-:W-:Y:S01]  /*7570*/  PRMT R2, R47, 0x8880, RZ ;  /* 0x000088802f027816 */ /* 0x000fe200000000ff */
[-C--:B------:R-:W-:Y:S01]  /*7580*/  IMAD R25, R3, R40.reuse, R25 ;  /* 0x0000002803197224 */ /* 0x080fe200078e0219 */
[C---:B------:R-:W-:Y:S01]  /*7590*/  SHF.L.U32 R3, R47.reuse, 0x10, RZ ;  /* 0x000000102f037819 */ /* 0x040fe200000006ff */
[----:B------:R-:W-:Y:S01]  /*75a0*/  IMAD.SHL.U32 R4, R47, 0x100, RZ ;  /* 0x000001002f047824 */ /* 0x000fe200078e00ff */
[----:B------:R-:W-:Y:S01]  /*75b0*/  SHF.R.S32.HI R5, RZ, 0x18, R47 ;  /* 0x00000018ff057819 */ /* 0x000fe2000001142f */
[-C--:B------:R-:W-:Y:S01]  /*75c0*/  IMAD R26, R0, R40.reuse, R26 ;  /* 0x00000028001a7224 */ /* 0x080fe200078e021a */
[----:B------:R-:W-:Y:S01]  /*75d0*/  SHF.R.S32.HI R3, RZ, 0x18, R3 ;  /* 0x00000018ff037819 */ /* 0x000fe20000011403 */
[-C--:B------:R-:W-:Y:S01]  /*75e0*/  IMAD R27, R2, R40.reuse, R27 ;  /* 0x00000028021b7224 */ /* 0x080fe200078e021b */
[----:B------:R-:W-:Y:S02]  /*75f0*/  SHF.R.S32.HI R4, RZ, 0x18, R4 ;  /* 0x00000018ff047819 */ /* 0x000fe40000011404 */
[----:B------:R-:W-:Y:S01]  /*7600*/  I2IP.S8.S32.SAT R17, R18, R17, RZ ;  /* 0x0000001112117239 */ /* 0x000fe200000014ff */
[-C--:B------:R-:W-:Y:S01]  /*7610*/  IMAD R28, R3, R40.reuse, R28 ;  /* 0x00000028031c7224 */ /* 0x080fe200078e021c */
[----:B------:R-:W-:Y:S01]  /*7620*/  I2IP.S8.S32.SAT R21, R22, R21, RZ ;  /* 0x0000001516157239 */ /* 0x000fe200000014ff */
[-C--:B------:R-:W-:Y:S01]  /*7630*/  IMAD R29, R4, R40.reuse, R29 ;  /* 0x00000028041d7224 */ /* 0x080fe200078e021d */
[----:B------:R-:W-:Y:S01]  /*7640*/  I2IP.S8.S32.SAT R16, R16, R15, R17 ;  /* 0x0000000f10107239 */ /* 0x000fe20000001411 */
[----:B------:R-:W-:Y:S01]  /*7650*/  IMAD R30, R5, R40, R30 ;  /* 0x00000028051e7224 */ /* 0x000fe200078e021e */
[----:B------:R-:W-:Y:S02]  /*7660*/  I2IP.S8.S32.SAT R17, R20, R19, R21 ;  /* 0x0000001314117239 */ /* 0x000fe40000001415 */
[----:B------:R-:W-:Y:S02]  /*7670*/  I2IP.S8.S32.SAT R18, R26, R25, RZ ;  /* 0x000000191a127239 */ /* 0x000fe400000014ff */
[----:B------:R-:W-:Y:S02]  /*7680*/  I2IP.S8.S32.SAT R19, R30, R29, RZ ;  /* 0x0000001d1e137239 */ /* 0x000fe400000014ff */
[----:B------:R-:W-:Y:S02]  /*7690*/  I2IP.S8.S32.SAT R18, R24, R23, R18 ;  /* 0x0000001718127239 */ /* 0x000fe40000001412 */
[----:B------:R-:W-:Y:S02]  /*76a0*/  I2IP.S8.S32.SAT R19, R28, R27, R19 ;  /* 0x0000001b1c137239 */ /* 0x000fe40000001413 */
[----:B------:R-:W-:Y:S02]  /*76b0*/  LEA R0, R82, UR44, 0x3 ;  /* 0x0000002c52007c11 */ /* 0x000fe4000f8e18ff */
[----:B------:R-:W-:Y:S01]  /*76c0*/  @P6 SHF.L.U32 R2, R81, 0x1f, RZ ;  /* 0x0000001f51026819 */ /* 0x000fe200000006ff */
[----:B------:R1:W-:Y:S01]  /*76d0*/  STS.128 [R89+0x4410], R16 ;  /* 0x0044101059007388 */ /* 0x0003e20000000c00 */
[----:B------:R-:W-:Y:S01]  /*76e0*/  @!PT LDS RZ, [RZ] ;  /* 0x00000000fffff984 */ /* 0x000fe20000000800 */
[----:B------:R-:W-:Y:S01]  /*76f0*/  @!PT LDS RZ, [RZ] ;  /* 0x00000000fffff984 */ /* 0x000fe20000000800 */
[----:B------:R-:W-:Y:S01]  /*7700*/  @!PT LDS RZ, [RZ] ;  /* 0x00000000fffff984 */ /* 0x000fe20000000800 */
[----:B------:R-:W-:Y:S01]  /*7710*/  @!PT LDS RZ, [RZ] ;  /* 0x00000000fffff984 */ /* 0x000fe20000000800 */
[----:B------:R2:W-:Y:S07]  /*7720*/  MEMBAR.ALL.CTA ;  /* 0x0000000000007992 */ /* 0x0005ee0000008000 */
[----:B--2---:R-:W2:Y:S02]  /*7730*/  FENCE.VIEW.ASYNC.S ;  /* 0x00000000000073c6 */ /* 0x004ea40000000000 */
[----:B--2---:R-:W-:Y:S06]  /*7740*/  BAR.SYNC.DEFER_BLOCKING 0x1, 0x80 ;  /* 0x0042000000007b1d */ /* 0x004fec0000010000 */
[----:B------:R-:W-:Y:S05]  /*7750*/  @P0 BRA `(.L_x_123) ;  /* 0x0000000000280947 */ /* 0x000fea0003800000 */
[----:B------:R-:W-:Y:S01]  /*7760*/  UIADD3 UR4, UPT, UPT, UR44, 0x4400, URZ ;  /* 0x000044002c047890 */ /* 0x000fe2000fffe0ff */
[----:B------:R-:W-:Y:S05]  /*7770*/  UMOV UR51, UR36 ;  /* 0x0000002400337c82 */ /* 0x000fea0008000000 */
[----:B------:R-:W-:Y:S01]  /*7780*/  MOV R86, UR4 ;  /* 0x0000000400567c02 */ /* 0x000fe20008000f00 */
[----:B------:R-:W-:Y:S03]  /*7790*/  UIADD3 UR4, UP0, UPT, UR62, 0x680, URZ ;  /* 0x000006803e047890 */ /* 0x000fe6000ff1e0ff */
[----:B------:R-:W-:Y:S01]  /*77a0*/  R2UR UR48, R86 ;  /* 0x00000000563072ca */ /* 0x000fe200000e0000 */
[----:B------:R-:W-:Y:S11]  /*77b0*/  UIADD3.X UR5, UPT, UPT, URZ, UR63, URZ, UP0, !UPT ;  /* 0x0000003fff057290 */ /* 0x000ff600087fe4ff */
[----:B------:R-:W-:Y:S01]  /*77c0*/  @!UPT UIADD3 URZ, UPT, UPT, URZ, URZ, URZ ;  /* 0x000000fffffff290 */ /* 0x000fe2000fffe0ff */
[----:B------:R2:W-:Y:S01]  /*77d0*/  UTMASTG.3D [UR48], [UR4] ;  /* 0x00000030040073b5 */ /* 0x0005e20008010000 */
[----:B------:R0:W-:Y:S01]  /*77e0*/  UTMACMDFLUSH ;  /* 0x00000000000079b7 */ /* 0x0001e20000000000 */
[----:B--2---:R-:W-:Y:S04]  /*77f0*/  DEPBAR.LE SB0, 0x1 ;  /* 0x000080400000791a */ /* 0x004fe80000000000 */
.L_x_123:
[----:B------:R-:W-:Y:S05]  /*7800*/  BSYNC.RECONVERGENT B0 ;  /* 0x0000000000007941 */ /* 0x000fea0003800200 */
.L_x_122:
[----:B------:R-:W-:Y:S06]  /*7810*/  BAR.SYNC.DEFER_BLOCKING 0x1, 0x80 ;  /* 0x0042000000007b1d */ /* 0x000fec0000010000 */
[----:B------:R-:W2:Y:S01]  /*7820*/  @P6 SYNCS.PHASECHK.TRANS64.TRYWAIT P0, [R0+URZ+0x140], R2 ;  /* 0x00014002000065a7 */ /* 0x000ea200080011ff */
[----:B------:R-:W-:Y:S01]  /*7830*/  BSSY B1, `(.L_x_124) ;  /* 0x000001f000017945 */ /* 0x000fe20003800000 */
[----:B--2---:R-:W-:Y:S03]  /*7840*/  @P6 SEL R53, RZ, 0x1, !P0 ;  /* 0x00000001ff356807 */ /* 0x004fe60004000000 */
[----:B------:R-:W-:Y:S05]  /*7850*/  @!P6 BRA `(.L_x_125) ;  /* 0x000000000070e947 */ /* 0x000fea0003800000 */
[----:B------:R-:W-:Y:S01]  /*7860*/  ISETP.NE.AND P1, PT, R54, RZ, PT ;  /* 0x000000ff3600720c */ /* 0x000fe20003f25270 */
[----:B------:R-:W-:Y:S01]  /*7870*/  BSSY B0, `(.L_x_126) ;  /* 0x0000008000007945 */ /* 0x000fe20003800000 */
[----:B------:R-:W-:Y:S11]  /*7880*/  ISETP.NE.AND P0, PT, R53, RZ, PT ;  /* 0x000000ff3500720c */ /* 0x000ff60003f05270 */
[----:B------:R-:W-:Y:S04]  /*7890*/  @P1 IMAD R4, R82, 0x1000, R60 ;  /* 0x0000100052041824 */ /* 0x000fe800078e023c */
[----:B------:R-:W-:Y:S01]  /*78a0*/  @P1 IMAD.IADD R3, R55, 0x1, R4 ;  /* 0x0000000137031824 */ /* 0x000fe200078e0204 */
[----:B------:R-:W-:Y:S06]  /*78b0*/  @P0 BRA `(.L_x_127) ;  /* 0x00000000000c0947 */ /* 0x000fec0003800000 */
[----:B------:R-:W-:Y:S04]  /*78c0*/  SHF.L.U32 R2, R81, 0x1f, RZ ;  /* 0x0000001f51027819 */ /* 0x000fe800000006ff */
[----:B------:R-:W2:Y:S02]  /*78d0*/  SYNCS.PHASECHK.TRANS64.TRYWAIT P0, [R0+URZ+0x140], R2 ;  /* 0x00014002000075a7 */ /* 0x000ea400080011ff */
[----:B--2---:R-:W-:Y:S05]  /*78e0*/  @!P0 BRA `(.L_x_128) ;  /* 0x0000003800608947 */ /* 0x004fea0003800000 */
.L_x_127:
[----:B------:R-:W-:Y:S05]  /*78f0*/  BSYNC B0 ;  /* 0x0000000000007941 */ /* 0x000fea0003800000 */
.L_x_126:
[----:B------:R-:W-:Y:S01]  /*7900*/  ISETP.NE.AND P0, PT, R54, RZ, PT ;  /* 0x000000ff3600720c */ /* 0x000fe20003f05270 */
[----:B--2---:R-:W-:Y:S02]  /*7910*/  VIADD R2, R0, 0x160 ;  /* 0x0000016000027836 */ /* 0x004fe40000000000 */
[----:B------:R-:W-:Y:S02]  /*7920*/  IMAD.U32 R0, RZ, RZ, UR45 ;  /* 0x0000002dff007e24 */ /* 0x000fe4000f8e00ff */
[----:B------:R-:W-:Y:S03]  /*7930*/  VIADD R82, R82, 0x1 ;  /* 0x0000000152527836 */ /* 0x000fe60000000000 */
[----:B------:R-:W-:Y:S05]  /*7940*/  PRMT R0, R0, 0x654, R2 ;  /* 0x0000065400007816 */ /* 0x000fea0000000002 */
[----:B------:R2:W3:Y:S04]  /*7950*/  @P0 LDS.128 R48, [R4+0x400] ;  /* 0x0004000004300984 */ /* 0x0004e80000000c00 */
        /* <DEDUP_REMOVED lines=11> */
[----:B--23--:R-:W-:Y:S02]  /*7a10*/  LOP3.LUT R81, R81, R0, RZ, 0x3c, !PT ;  /* 0x0000000051517212 */ /* 0x00cfe400078e3cff */
.L_x_125:
[----:B------:R-:W-:Y:S05]  /*7a20*/  BSYNC B1 ;  /* 0x0000000000017941 */ /* 0x000fea0003800000 */
.L_x_124:
[----:B------:R-:W-:Y:S05]  /*7a30*/  VIADD R0, R39, 0x40 ;  /* 0x0000004027007836 */ /* 0x000fea0000000000 */
[----:B------:R-:W-:Y:S04]  /*7a40*/  SHF.R.U32.HI R0, RZ, 0x15, R0 ;  /* 0x00000015ff007819 */ /* 0x000fe80000011600 */
[----:B------:R-:W-:Y:S11]  /*7a50*/  LOP3.LUT P0, RZ, R0, 0x3, R75, 0x48, !PT ;  /* 0x0000000300ff7812 */ /* 0x000ff6000780484b */
[----:B------:R-:W-:Y:S02]  /*7a60*/  @!UPT UIADD3 URZ, UPT, UPT, URZ, URZ, URZ ;  /* 0x000000fffffff290 */ /* 0x000fe4000fffe0ff */
[----:B------:R-:W-:Y:S05]  /*7a70*/  @!P0 BRA `(.L_x_129) ;  /* 0x0000000000408947 */ /* 0x000fea0003800000 */
[----:B------:R-:W2:Y:S01]  /*7a80*/  LDCU.64 UR8, c[0x4][0x78] ;  /* 0x01000f00ff0877ac */ /* 0x000ea20008000a00 */
[----:B------:R-:W-:Y:S01]  /*7a90*/  MOV R3, 0x0 ;  /* 0x0000000000037802 */ /* 0x000fe20000000f00 */
[----:B------:R-:W-:Y:S02]  /*7aa0*/  HFMA2 R12, -RZ, RZ, 0, 5.9604644775390625e-08 ;  /* 0x00000001ff0c7431 */ /* 0x000fe400000001ff */
[----:B------:R-:W-:Y:S02]  /*7ab0*/  IMAD.MOV.U32 R8, RZ, RZ, 0x192 ;  /* 0x00000192ff087424 */ /* 0x000fe400078e00ff */
[----:B------:R-:W-:Y:S01]  /*7ac0*/  IMAD.MOV.U32 R13, RZ, RZ, RZ ;  /* 0x000000ffff0d7224 */ /* 0x000fe200078e00ff */
[----:B------:R-:W3:Y:S01]  /*7ad0*/  LDCU.64 UR6, c[0x4][0x80] ;  /* 0x01001000ff0677ac */ /* 0x000ee20008000a00 */
[----:B------:R-:W1:Y:S01]  /*7ae0*/  LDC.64 R2, c[0x4][R3] ;  /* 0x0100000003027b82 */ /* 0x000e620000000a00 */
[----:B------:R-:W5:Y:S01]  /*7af0*/  LDCU.64 UR4, c[0x4][0x18] ;  /* 0x01000300ff0477ac */ /* 0x000f620008000a00 */
[----:B--2---:R-:W-:Y:S01]  /*7b00*/  MOV R5, UR9 ;  /* 0x0000000900057c02 */ /* 0x004fe20008000f00 */
[----:B------:R-:W-:Y:S01]  /*7b10*/  IMAD.U32 R4, RZ, RZ, UR8 ;  /* 0x00000008ff047e24 */ /* 0x000fe2000f8e00ff */
[----:B---3--:R-:W-:Y:S01]  /*7b20*/  MOV R7, UR7 ;  /* 0x0000000700077c02 */ /* 0x008fe20008000f00 */
[----:B------:R-:W-:Y:S01]  /*7b30*/  IMAD.U32 R6, RZ, RZ, UR6 ;  /* 0x00000006ff067e24 */ /* 0x000fe2000f8e00ff */
[----:B-----5:R-:W-:Y:S01]  /*7b40*/  MOV R11, UR5 ;  /* 0x00000005000b7c02 */ /* 0x020fe20008000f00 */
[----:B------:R-:W-:Y:S02]  /*7b50*/  IMAD.U32 R10, RZ, RZ, UR4 ;  /* 0x00000004ff0a7e24 */ /* 0x000fe4000f8e00ff */
[----:B------:R-:W-:Y:S07]  /*7b60*/  LEPC R20, `(.L_x_129) ;  /* 0x000000001014794e */ /* 0x000fee0000000000 */
[----:B-1--4-:R-:W-:Y:S05]  /*7b70*/  CALL.ABS.NOINC R2 ;  /* 0x0000000002007343 */ /* 0x012fea0003c00000 */
.L_x_129:
[C---:B------:R-:W-:Y:S01]  /*7b80*/  SHF.L.U32 R2, R48.reuse, 0x10, RZ ;  /* 0x0000001030027819 */ /* 0x040fe200000006ff */
[----:B------:R-:W-:Y:S05]  /*7b90*/  WARPSYNC.ALL ;  /* 0x0000000000007948 */ /* 0x000fea0003800000 */
[----:B------:R-:W-:Y:S01]  /*7ba0*/  R2UR UR4, R39 ;  /* 0x00000000270472ca */ /* 0x000fe200000e0000 */
[----:B------:R-:W-:Y:S01]  /*7bb0*/  BSSY.RECONVERGENT B0, `(.L_x_130) ;  /* 0x0000099000007945 */ /* 0x000fe20003800200 */
[C---:B------:R-:W-:Y:S02]  /*7bc0*/  PRMT R3, R48.reuse, 0x8880, RZ ;  /* 0x0000888030037816 */ /* 0x040fe400000000ff */
[----:B------:R-:W-:Y:S02]  /*7bd0*/  SHF.L.U32 R41, R48, 0x8, RZ ;  /* 0x0000000830297819 */ /* 0x000fe400000006ff */
[C---:B------:R-:W-:Y:S02]  /*7be0*/  SHF.L.U32 R42, R49.reuse, 0x10, RZ ;  /* 0x00000010312a7819 */ /* 0x040fe400000006ff */
[----:B------:R-:W-:Y:S02]  /*7bf0*/  SHF.L.U32 R43, R49, 0x8, RZ ;  /* 0x00000008312b7819 */ /* 0x000fe400000006ff */
[----:B------:R-:W-:Y:S02]  /*7c00*/  SHF.R.S32.HI R42, RZ, 0x18, R42 ;  /* 0x00000018ff2a7819 */ /* 0x000fe4000001142a */
[----:B------:R-:W-:Y:S01]  /*7c10*/  SHF.R.S32.HI R43, RZ, 0x18, R43 ;  /* 0x00000018ff2b7819 */ /* 0x000fe2000001142b */
[----:B-1----:R-:W-:Y:S01]  /*7c20*/  LDTM.16dp32bit_t0_t15.x32 R4, tmem[UR4+0x40] ;  /* 0x00004004000479ee */ /* 0x002fe20008a80000 */
[----:B------:R-:W1:Y:S01]  /*7c30*/  LDTM.16dp32bit_t16_t31.x32 R4, tmem[UR4+0x60] ;  /* 0x00006004000479ee */ /* 0x000e620008aa0000 */
[----:B------:R-:W-:Y:S02]  /*7c40*/  ISETP.NE.AND P0, PT, R87, RZ, PT ;  /* 0x000000ff5700720c */ /* 0x000fe40003f05270 */
        /* <DEDUP_REMOVED lines=16> */
[----:B------:R-:W-:Y:S01]  /*7d50*/  IMAD R5, R38, R9, RZ ;  /* 0x0000000926057224 */ /* 0x000fe200078e02ff */
[----:B------:R-:W-:Y:S01]  /*7d60*/  PRMT R7, R50, 0x8880, RZ ;  /* 0x0000888032077816 */ /* 0x000fe200000000ff */
[----:B------:R-:W-:Y:S01]  /*7d70*/  IMAD R12, R38, R16, RZ ;  /* 0x00000010260c7224 */ /* 0x000fe200078e02ff */
[----:B------:R-:W-:Y:S01]  /*7d80*/  I2IP.S8.S32.SAT R56, R2, R0, R56 ;  /* 0x0000000002387239 */ /* 0x000fe20000001438 */
[C---:B------:R-:W-:Y:S01]  /*7d90*/  IMAD R9, R38.reuse, R13, RZ ;  /* 0x0000000d26097224 */ /* 0x040fe200078e02ff */
[----:B------:R-:W-:Y:S01]  /*7da0*/  SHF.R.S32.HI R3, RZ, 0x18, R49 ;  /* 0x00000018ff037819 */ /* 0x000fe20000011431 */
[----:B------:R-:W-:Y:S01]  /*7db0*/  IMAD R16, R38, R20, RZ ;  /* 0x0000001426107224 */ /* 0x000fe200078e02ff */
[----:B----4-:R-:W-:Y:S01]  /*7dc0*/  SHF.L.U32 R0, R44, 0x10, RZ ;  /* 0x000000102c007819 */ /* 0x010fe200000006ff */
[----:B------:R-:W-:Y:S01]  /*7dd0*/  IMAD R13, R38, R17, RZ ;  /* 0x00000011260d7224 */ /* 0x000fe200078e02ff */
[----:B------:R-:W-:Y:S01]  /*7de0*/  SHF.L.U32 R2, R44, 0x8, RZ ;  /* 0x000000082c027819 */ /* 0x000fe200000006ff */
[C---:B------:R-:W-:Y:S01]  /*7df0*/  IMAD R20, R38.reuse, R24, RZ ;  /* 0x0000001826147224 */ /* 0x040fe200078e02ff */
[----:B------:R-:W-:Y:S01]  /*7e00*/  SHF.R.S32.HI R0, RZ, 0x18, R0 ;  /* 0x00000018ff007819 */ /* 0x000fe20000011400 */
[C---:B------:R-:W-:Y:S01]  /*7e10*/  IMAD R17, R38.reuse, R21, RZ ;  /* 0x0000001526117224 */ /* 0x040fe200078e02ff */
[----:B------:R-:W-:Y:S01]  /*7e20*/  SHF.R.S32.HI R2, RZ, 0x18, R2 ;  /* 0x00000018ff027819 */ /* 0x000fe20000011402 */
[C---:B------:R-:W-:Y:S02]  /*7e30*/  IMAD R24, R38.reuse, R28, RZ ;  /* 0x0000001c26187224 */ /* 0x040fe400078e02ff */
[C---:B------:R-:W-:Y:S02]  /*7e40*/  IMAD R6, R38.reuse, R10, RZ ;  /* 0x0000000a26067224 */ /* 0x040fe400078e02ff */
[C---:B------:R-:W-:Y:S02]  /*7e50*/  IMAD R21, R38.reuse, R25, RZ ;  /* 0x0000001926157224 */ /* 0x040fe400078e02ff */
[----:B------:R-:W-:Y:S01]  /*7e60*/  IMAD R28, R38, R32, RZ ;  /* 0x00000020261c7224 */ /* 0x000fe200078e02ff */
[----:B------:R-:W-:Y:S01]  /*7e70*/  SHF.L.U32 R32, R50, 0x10, RZ ;  /* 0x0000001032207819 */ /* 0x000fe200000006ff */
[-C--:B------:R-:W-:Y:S02]  /*7e80*/  IMAD R4, R41, R40.reuse, R4 ;  /* 0x0000002829047224 */ /* 0x080fe400078e0204 */
[----:B------:R-:W-:Y:S01]  /*7e90*/  IMAD R25, R38, R29, RZ ;  /* 0x0000001d26197224 */ /* 0x000fe200078e02ff */
[----:B------:R-:W-:Y:S01]  /*7ea0*/  SHF.R.S32.HI R32, RZ, 0x18, R32 ;  /* 0x00000018ff207819 */ /* 0x000fe20000011420 */
[----:B------:R-:W-:Y:S02]  /*7eb0*/  IMAD R5, R42, R40, R5 ;  /* 0x000000282a057224 */ /* 0x000fe400078e0205 */
[----:B------:R-:W-:Y:S01]  /*7ec0*/  IMAD R29, R38, R33, RZ ;  /* 0x00000021261d7224 */ /* 0x000fe200078e02ff */
[----:B------:R-:W-:Y:S01]  /*7ed0*/  SHF.L.U32 R33, R50, 0x8, RZ ;  /* 0x0000000832217819 */ /* 0x000fe200000006ff */
[C---:B------:R-:W-:Y:S02]  /*7ee0*/  IMAD R11, R38.reuse, R11, RZ ;  /* 0x0000000b260b7224 */ /* 0x040fe400078e02ff */
[C---:B------:R-:W-:Y:S01]  /*7ef0*/  IMAD R10, R38.reuse, R14, RZ ;  /* 0x0000000e260a7224 */ /* 0x040fe200078e02ff */
[----:B------:R-:W-:Y:S01]  /*7f00*/  SHF.R.S32.HI R33, RZ, 0x18, R33 ;  /* 0x00000018ff217819 */ /* 0x000fe20000011421 */
[----:B------:R-:W-:Y:S02]  /*7f10*/  IMAD R6, R43, R40, R6 ;  /* 0x000000282b067224 */ /* 0x000fe400078e0206 */
[C---:B------:R-:W-:Y:S02]  /*7f20*/  IMAD R14, R38.reuse, R18, RZ ;  /* 0x00000012260e7224 */ /* 0x040fe400078e02ff */
[C---:B------:R-:W-:Y:S02]  /*7f30*/  IMAD R18, R38.reuse, R22, RZ ;  /* 0x0000001626127224 */ /* 0x040fe400078e02ff */
[----:B------:R-:W-:Y:S01]  /*7f40*/  IMAD R11, R3, R40, R11 ;  /* 0x00000028030b7224 */ /* 0x000fe200078e020b */
[----:B------:R-:W-:Y:S01]  /*7f50*/  PRMT R3, R51, 0x8880, RZ ;  /* 0x0000888033037816 */ /* 0x000fe200000000ff */
[C---:B------:R-:W-:Y:S02]  /*7f60*/  IMAD R22, R38.reuse, R26, RZ ;  /* 0x0000001a26167224 */ /* 0x040fe400078e02ff */
[C---:B------:R-:W-:Y:S01]  /*7f70*/  IMAD R26, R38.reuse, R30, RZ ;  /* 0x0000001e261a7224 */ /* 0x040fe200078e02ff */
[----:B------:R-:W-:Y:S01]  /*7f80*/  I2IP.S8.S32.SAT R11, R11, R6, RZ ;  /* 0x000000060b0b7239 */ /* 0x000fe200000014ff */
[----:B------:R-:W-:Y:S01]  /*7f90*/  IMAD R8, R7, R40, R8 ;  /* 0x0000002807087224 */ /* 0x000fe200078e0208 */
[----:B------:R-:W-:Y:S01]  /*7fa0*/  SHF.L.U32 R6, R51, 0x10, RZ ;  /* 0x0000001033067819 */ /* 0x000fe200000006ff */
[----:B------:R-:W-:Y:S01]  /*7fb0*/  IMAD R30, R38, R34, RZ ;  /* 0x00000022261e7224 */ /* 0x000fe200078e02ff */
[----:B------:R-:W-:Y:S01]  /*7fc0*/  SHF.R.S32.HI R34, RZ, 0x18, R50 ;  /* 0x00000018ff227819 */ /* 0x000fe20000011432 */
[----:B------:R-:W-:Y:S01]  /*7fd0*/  IMAD R9, R32, R40, R9 ;  /* 0x0000002820097224 */ /* 0x000fe200078e0209 */
[----:B------:R-:W-:Y:S01]  /*7fe0*/  SHF.R.S32.HI R6, RZ, 0x18, R6 ;  /* 0x00000018ff067819 */ /* 0x000fe20000011406 */
[----:B------:R-:W-:Y:S01]  /*7ff0*/  IMAD R15, R38, R15, RZ ;  /* 0x0000000f260f7224 */ /* 0x000fe200078e02ff */
[----:B------:R-:W-:Y:S01]  /*8000*/  I2IP.S8.S32.SAT R57, R5, R4, R11 ;  /* 0x0000000405397239 */ /* 0x000fe2000000140b */
[-C--:B------:R-:W-:Y:S01]  /*8010*/  IMAD R10, R33, R40.reuse, R10 ;  /* 0x00000028210a7224 */ /* 0x080fe200078e020a */
[----:B------:R-:W-:Y:S01]  /*8020*/  SHF.L.U32 R5, R45, 0x10, RZ ;  /* 0x000000102d057819 */ /* 0x000fe200000006ff */
[----:B------:R-:W-:Y:S01]  /*8030*/  IMAD.SHL.U32 R7, R51, 0x100, RZ ;  /* 0x0000010033077824 */ /* 0x000fe200078e00ff */
[----:B------:R-:W-:Y:S01]  /*8040*/  PRMT R4, R45, 0x8880, RZ ;  /* 0x000088802d047816 */ /* 0x000fe200000000ff */
[-C--:B------:R-:W-:Y:S01]  /*8050*/  IMAD R15, R34, R40.reuse, R15 ;  /* 0x00000028220f7224 */ /* 0x080fe200078e020f */
[----:B------:R-:W-:Y:S01]  /*8060*/  SHF.R.S32.HI R5, RZ, 0x18, R5 ;  /* 0x00000018ff057819 */ /* 0x000fe20000011405 */
[-C--:B------:R-:W-:Y:S01]  /*8070*/  IMAD R12, R3, R40.reuse, R12 ;  /* 0x00000028030c7224 */ /* 0x080fe200078e020c */
[----:B------:R-:W-:Y:S01]  /*8080*/  SHF.R.S32.HI R7, RZ, 0x18, R7 ;  /* 0x00000018ff077819 */ /* 0x000fe20000011407 */
[----:B------:R-:W-:Y:S01]  /*8090*/  IMAD R13, R6, R40, R13 ;  /* 0x00000028060d7224 */ /* 0x000fe200078e020d */
[----:B------:R-:W-:Y:S01]  /*80a0*/  I2IP.S8.S32.SAT R15, R15, R10, RZ ;  /* 0x0000000a0f0f7239 */ /* 0x000fe200000014ff */
[----:B------:R-:W-:Y:S01]  /*80b0*/  IMAD R19, R38, R19, RZ ;  /* 0x0000001326137224 */ /* 0x000fe200078e02ff */
[----:B------:R-:W-:Y:S01]  /*80c0*/  SHF.R.S32.HI R10, RZ, 0x18, R51 ;  /* 0x00000018ff0a7819 */ /* 0x000fe20000011433 */
[----:B------:R-:W-:Y:S01]  /*80d0*/  IMAD R14, R7, R40, R14 ;  /* 0x00000028070e7224 */ /* 0x000fe200078e020e */
[----:B------:R-:W-:Y:S01]  /*80e0*/  PRMT R3, R44, 0x8880, RZ ;  /* 0x000088802c037816 */ /* 0x000fe200000000ff */
[----:B------:R-:W-:Y:S01]  /*80f0*/  IMAD R23, R38, R23, RZ ;  /* 0x0000001726177224 */ /* 0x000fe200078e02ff */
[----:B------:R-:W-:Y:S01]  /*8100*/  I2IP.S8.S32.SAT R58, R9, R8, R15 ;  /* 0x00000008093a7239 */ /* 0x000fe2000000140f */
[-C--:B------:R-:W-:Y:S02]  /*8110*/  IMAD R19, R10, R40.reuse, R19 ;  /* 0x000000280a137224 */ /* 0x080fe400078e0213 */
[-C--:B------:R-:W-:Y:S01]  /*8120*/  IMAD R16, R3, R40.reuse, R16 ;  /* 0x0000002803107224 */ /* 0x080fe200078e0210 */
[----:B------:R-:W-:Y:S01]  /*8130*/  SHF.R.S32.HI R3, RZ, 0x18, R44 ;  /* 0x00000018ff037819 */ /* 0x000fe2000001142c */
[----:B------:R-:W-:Y:S01]  /*8140*/  IMAD R17, R0, R40, R17 ;  /* 0x0000002800117224 */ /* 0x000fe200078e0211 */
[----:B------:R-:W-:Y:S01]  /*8150*/  I2IP.S8.S32.SAT R14, R19, R14, RZ ;  /* 0x0000000e130e7239 */ /* 0x000fe200000014ff */
[----:B------:R-:W-:Y:S02]  /*8160*/  IMAD.SHL.U32 R0, R45, 0x100, RZ ;  /* 0x000001002d007824 */ /* 0x000fe400078e00ff */
[-C--:B------:R-:W-:Y:S01]  /*8170*/  IMAD R18, R2, R40.reuse, R18 ;  /* 0x0000002802127224 */ /* 0x080fe200078e0212 */
[----:B------:R-:W-:Y:S01]  /*8180*/  SHF.R.S32.HI R2, RZ, 0x18, R45 ;  /* 0x00000018ff027819 */ /* 0x000fe2000001142d */
[-C--:B------:R-:W-:Y:S01]  /*8190*/  IMAD R23, R3, R40.reuse, R23 ;  /* 0x0000002803177224 */ /* 0x080fe200078e0217 */
[----:B------:R-:W-:Y:S01]  /*81a0*/  SHF.R.S32.HI R0, RZ, 0x18, R0 ;  /* 0x00000018ff007819 */ /* 0x000fe20000011400 */
[-C--:B------:R-:W-:Y:S01]  /*81b0*/  IMAD R20, R4, R40.reuse, R20 ;  /* 0x0000002804147224 */ /* 0x080fe200078e0214 */
[C---:B------:R-:W-:Y:S01]  /*81c0*/  SHF.L.U32 R4, R46.reuse, 0x10, RZ ;  /* 0x000000102e047819 */ /* 0x040fe200000006ff */
[-C--:B------:R-:W-:Y:S01]  /*81d0*/  IMAD R21, R5, R40.reuse, R21 ;  /* 0x0000002805157224 */ /* 0x080fe200078e0215 */
[----:B------:R-:W-:Y:S01]  /*81e0*/  PRMT R3, R46, 0x8880, RZ ;  /* 0x000088802e037816 */ /* 0x000fe200000000ff */
[----:B------:R-:W-:Y:S01]  /*81f0*/  IMAD R27, R38, R27, RZ ;  /* 0x0000001b261b7224 */ /* 0x000fe200078e02ff */
[----:B------:R-:W-:Y:S01]  /*8200*/  SHF.L.U32 R5, R46, 0x8, RZ ;  /* 0x000000082e057819 */ /* 0x000fe200000006ff */
[-C--:B------:R-:W-:Y:S01]  /*8210*/  IMAD R22, R0, R40.reuse, R22 ;  /* 0x0000002800167224 */ /* 0x080fe200078e0216 */
[----:B------:R-:W-:Y:S01]  /*8220*/  SHF.R.S32.HI R4, RZ, 0x18, R4 ;  /* 0x00000018ff047819 */ /* 0x000fe20000011404 */
[-C--:B------:R-:W-:Y:S01]  /*8230*/  IMAD R27, R2, R40.reuse, R27 ;  /* 0x00000028021b7224 */ /* 0x080fe200078e021b */
[----:B------:R-:W-:Y:S01]  /*8240*/  SHF.R.S32.HI R5, RZ, 0x18, R5 ;  /* 0x00000018ff057819 */ /* 0x000fe20000011405 */
[-C--:B------:R-:W-:Y:S01]  /*8250*/  IMAD R24, R3, R40.reuse, R24 ;  /* 0x0000002803187224 */ /* 0x080fe200078e0218 */
[C---:B------:R-:W-:Y:S01]  /*8260*/  SHF.L.U32 R3, R47.reuse, 0x10, RZ ;  /* 0x000000102f037819 */ /* 0x040fe200000006ff */
[-C--:B------:R-:W-:Y:S01]  /*8270*/  IMAD R25, R4, R40.reuse, R25 ;  /* 0x0000002804197224 */ /* 0x080fe200078e0219 */
[----:B------:R-:W-:Y:S01]  /*8280*/  SHF.R.S32.HI R0, RZ, 0x18, R46 ;  /* 0x00000018ff007819 */ /* 0x000fe2000001142e */
[----:B------:R-:W-:Y:S01]  /*8290*/  IMAD R31, R38, R31, RZ ;  /* 0x0000001f261f7224 */ /* 0x000fe200078e02ff */
[----:B------:R-:W-:Y:S01]  /*82a0*/  PRMT R2, R47, 0x8880, RZ ;  /* 0x000088802f027816 */ /* 0x000fe200000000ff */
[-C--:B------:R-:W-:Y:S01]  /*82b0*/  IMAD R26, R5, R40.reuse, R26 ;  /* 0x00000028051a7224 */ /* 0x080fe200078e021a */
[----:B------:R-:W-:Y:S01]  /*82c0*/  SHF.L.U32 R4, R47, 0x8, RZ ;  /* 0x000000082f047819 */ /* 0x000fe200000006ff */
[-C--:B------:R-:W-:Y:S01]  /*82d0*/  IMAD R31, R0, R40.reuse, R31 ;  /* 0x00000028001f7224 */ /* 0x080fe200078e021f */
[----:B------:R-:W-:Y:S01]  /*82e0*/  SHF.R.S32.HI R3, RZ, 0x18, R3 ;  /* 0x00000018ff037819 */ /* 0x000fe20000011403 */
[-C--:B------:R-:W-:Y:S01]  /*82f0*/  IMAD R28, R2, R40.reuse, R28 ;  /* 0x00000028021c7224 */ /* 0x080fe200078e021c */
[----:B------:R-:W-:Y:S01]  /*8300*/  SHF.R.S32.HI R4, RZ, 0x18, R4 ;  /* 0x00000018ff047819 */ /* 0x000fe20000011404 */
[----:B------:R-:W-:Y:S01]  /*8310*/  IMAD R35, R38, R35, RZ ;  /* 0x0000002326237224 */ /* 0x000fe200078e02ff */
[----:B------:R-:W-:Y:S01]  /*8320*/  SHF.R.S32.HI R5, RZ, 0x18, R47 ;  /* 0x00000018ff057819 */ /* 0x000fe2000001142f */
[----:B------:R-:W-:Y:S01]  /*8330*/  IMAD R29, R3, R40, R29 ;  /* 0x00000028031d7224 */ /* 0x000fe200078e021d */
[----:B------:R-:W-:Y:S01]  /*8340*/  I2IP.S8.S32.SAT R59, R13, R12, R14 ;  /* 0x0000000c0d3b7239 */ /* 0x000fe2000000140e */
[----:B------:R-:W-:Y:S01]  /*8350*/  IMAD R30, R4, R40, R30 ;  /* 0x00000028041e7224 */ /* 0x000fe200078e021e */
[----:B------:R-:W-:Y:S01]  /*8360*/  I2IP.S8.S32.SAT R18, R23, R18, RZ ;  /* 0x0000001217127239 */ /* 0x000fe200000014ff */
[----:B------:R-:W-:Y:S01]  /*8370*/  IMAD R35, R5, R40, R35 ;  /* 0x0000002805237224 */ /* 0x000fe200078e0223 */
[----:B------:R-:W-:Y:S01]  /*8380*/  I2IP.S8.S32.SAT R22, R27, R22, RZ ;  /* 0x000000161b167239 */ /* 0x000fe200000014ff */
[----:B------:R1:W-:Y:S01]  /*8390*/  STS.128 [R69+UR44+0x5400], R56 ;  /* 0x0054003845007988 */ /* 0x0003e20008000c2c */
[----:B------:R-:W-:Y:S02]  /*83a0*/  I2IP.S8.S32.SAT R26, R31, R26, RZ ;  /* 0x0000001a1f1a7239 */ /* 0x000fe400000014ff */
[----:B------:R-:W-:Y:S02]  /*83b0*/  I2IP.S8.S32.SAT R19, R35, R30, RZ ;  /* 0x0000001e23137239 */ /* 0x000fe400000014ff */
[----:B------:R-:W-:Y:S02]  /*83c0*/  I2IP.S8.S32.SAT R16, R17, R16, R18 ;  /* 0x0000001011107239 */ /* 0x000fe40000001412 */
[----:B------:R-:W-:Y:S02]  /*83d0*/  I2IP.S8.S32.SAT R17, R21, R20, R22 ;  /* 0x0000001415117239 */ /* 0x000fe40000001416 */
        /* <DEDUP_REMOVED lines=13> */
[----:B------:R-:W-:Y:S02]  /*84b0*/  UIADD3 UR4, UP0, UPT, UR62, 0x680, URZ ;  /* 0x000006803e047890 */ /* 0x000fe4000ff1e0ff */
[----:B------:R-:W-:Y:S02]  /*84c0*/  UIADD3 UR9, UPT, UPT, UR49, 0x40, URZ ;  /* 0x0000004031097890 */ /* 0x000fe4000fffe0ff */
[----:B------:R-:W-:Y:S02]  /*84d0*/  UIADD3 UR8, UPT, UPT, UR44, 0x5400, URZ ;  /* 0x000054002c087890 */ /* 0x000fe4000fffe0ff */
[----:B------:R-:W-:Y:S01]  /*84e0*/  UIADD3.X UR5, UPT, UPT, URZ, UR63, URZ, UP0, !UPT ;  /* 0x0000003fff057290 */ /* 0x000fe200087fe4ff */
[----:B------:R-:W-:Y:S01]  /*84f0*/  UMOV UR10, UR50 ;  /* 0x00000032000a7c82 */ /* 0x000fe20008000000 */
[----:B------:R-:W-:Y:S07]  /*8500*/  UMOV UR11, UR36 ;  /* 0x00000024000b7c82 */ /* 0x000fee0008000000 */
[----:B------:R2:W-:Y:S01]  /*8510*/  UTMASTG.3D [UR8], [UR4] ;  /* 0x00000008040073b5 */ /* 0x0005e20008010000 */
[----:B------:R0:W-:Y:S01]  /*8520*/  UTMACMDFLUSH ;  /* 0x00000000000079b7 */ /* 0x0001e20000000000 */
[----:B--2---:R-:W-:Y:S04]  /*8530*/  DEPBAR.LE SB0, 0x1 ;  /* 0x000080400000791a */ /* 0x004fe80000000000 */
.L_x_131:
[----:B------:R-:W-:Y:S05]  /*8540*/  BSYNC.RECONVERGENT B0 ;  /* 0x0000000000007941 */ /* 0x000fea0003800200 */
.L_x_130:
        /* <DEDUP_REMOVED lines=14> */
.L_x_135:
[----:B------:R-:W-:Y:S05]  /*8630*/  BSYNC B0 ;  /* 0x0000000000007941 */ /* 0x000fea0003800000 */
.L_x_134:
[----:B------:R-:W-:Y:S01]  /*8640*/  ISETP.NE.AND P0, PT, R54, RZ, PT ;  /* 0x000000ff3600720c */ /* 0x000fe20003f05270 */
[----:B------:R-:W-:Y:S11]  /*8650*/  VIADD R82, R82, 0x1 ;  /* 0x0000000152527836 */ /* 0x000ff60000000000 */
[----:B------:R-:W-:Y:S01]  /*8660*/  @!UPT UIADD3 URZ, UPT, UPT, URZ, URZ, URZ ;  /* 0x000000fffffff290 */ /* 0x000fe2000fffe0ff */
[----:B------:R3:W4:Y:S04]  /*8670*/  @P0 LDS.128 R44, [R2+0x410] ;  /* 0x00041000022c0984 */ /* 0x0007280000000c00 */
[----:B------:R1:W1:Y:S01]  /*8680*/  @P0 LDS.128 R48, [R3+0x400] ;  /* 0x0004000003300984 */ /* 0x0002620000000c00 */
        /* <DEDUP_REMOVED lines=8> */
[----:B---3--:R-:W-:Y:S02]  /*8710*/  VIADD R2, R0, 0x160 ;  /* 0x0000016000027836 */ /* 0x008fe40000000000 */
[----:B--2---:R-:W-:Y:S05]  /*8720*/  IMAD.U32 R0, RZ, RZ, UR45 ;  /* 0x0000002dff007e24 */ /* 0x004fea000f8e00ff */
[----:B------:R-:W-:Y:S04]  /*8730*/  PRMT R0, R0, 0x654, R2 ;  /* 0x0000065400007816 */ /* 0x000fe80000000002 */
[----:B-----5:R2:W-:Y:S02]  /*8740*/  SYNCS.ARRIVE.TRANS64.RED.A1T0 RZ, [R0+URZ], RZ ;  /* 0x000000ff00ff79a7 */ /* 0x0205e400081004ff */
[----:B--2---:R-:W-:Y:S04]  /*8750*/  SEL R0, RZ, 0x1, P0 ;  /* 0x00000001ff007807 */ /* 0x004fe80000000000 */
[----:B-1--4-:R-:W-:Y:S02]  /*8760*/  LOP3.LUT R81, R81, R0, RZ, 0x3c, !PT ;  /* 0x0000000051517212 */ /* 0x012fe400078e3cff */
.L_x_133:
[----:B------:R-:W-:Y:S05]  /*8770*/  BSYNC B1 ;  /* 0x0000000000017941 */ /* 0x000fea0003800000 */
.L_x_132:
        /* <DEDUP_REMOVED lines=21> */
.L_x_137:
        /* <DEDUP_REMOVED lines=36> */
[----:B------:R-:W-:Y:S01]  /*8b10*/  SHF.L.U32 R0, R44, 0x10, RZ ;  /* 0x000000102c007819 */ /* 0x000fe200000006ff */
        /* <DEDUP_REMOVED lines=110> */
[----:B------:R-:W-:Y:S02]  /*9200*/  UIADD3 UR4, UPT, UPT, UR44, 0x4400, URZ ;  /* 0x000044002c047890 */ /* 0x000fe4000fffe0ff */
[----:B------:R-:W-:Y:S01]  /*9210*/  UIADD3 UR9, UPT, UPT, UR49, 0x80, URZ ;  /* 0x0000008031097890 */ /* 0x000fe2000fffe0ff */
[----:B------:R-:W-:Y:S01]  /*9220*/  UMOV UR10, UR50 ;  /* 0x00000032000a7c82 */ /* 0x000fe20008000000 */
[----:B------:R-:W-:Y:S02]  /*9230*/  UMOV UR11, UR36 ;  /* 0x00000024000b7c82 */ /* 0x000fe40008000000 */
        /* <DEDUP_REMOVED lines=8> */
.L_x_139:
[----:B------:R-:W-:Y:S05]  /*92c0*/  BSYNC.RECONVERGENT B0 ;  /* 0x0000000000007941 */ /* 0x000fea0003800200 */
.L_x_138:
        /* <DEDUP_REMOVED lines=14> */
.L_x_143:
[----:B------:R-:W-:Y:S05]  /*93b0*/  BSYNC B0 ;  /* 0x0000000000007941 */ /* 0x000fea0003800000 */
.L_x_142:
        /* <DEDUP_REMOVED lines=18> */
.L_x_141:
[----:B------:R-:W-:Y:S05]  /*94e0*/  BSYNC B1 ;  /* 0x0000000000017941 */ /* 0x000fea0003800000 */
.L_x_140:
        /* <DEDUP_REMOVED lines=21> */
.L_x_145:
[----:B------:R-:W-:Y:S01]  /*9640*/  ISETP.NE.AND P0, PT, R87, RZ, PT ;  /* 0x000000ff5700720c */ /* 0x000fe20003f05270 */
[----:B------:R-:W-:Y:S05]  /*9650*/  WARPSYNC.ALL ;  /* 0x0000000000007948 */ /* 0x000fea0003800000 */
[----:B------:R-:W-:Y:S01]  /*9660*/  IMAD.SHL.U32 R66, R49, 0x100, RZ ;  /* 0x0000010031427824 */ /* 0x000fe200078e00ff */
[----:B------:R-:W-:Y:S01]  /*9670*/  R2UR UR4, R39 ;  /* 0x00000000270472ca */ /* 0x000fe200000e0000 */
[----:B------:R-:W-:Y:S01]  /*9680*/  IMAD.SHL.U32 R60, R51, 0x100, RZ ;  /* 0x00000100333c7824 */ /* 0x000fe200078e00ff */
[C---:B------:R-:W-:Y:S01]  /*9690*/  SHF.L.U32 R2, R48.reuse, 0x10, RZ ;  /* 0x0000001030027819 */ /* 0x040fe200000006ff */
[----:B----4-:R-:W-:Y:S01]  /*96a0*/  IMAD.SHL.U32 R54, R45, 0x100, RZ ;  /* 0x000001002d367824 */ /* 0x010fe200078e00ff */
[C---:B------:R-:W-:Y:S01]  /*96b0*/  PRMT R0, R48.reuse, 0x8880, RZ ;  /* 0x0000888030007816 */ /* 0x040fe200000000ff */
[----:B------:R-:W-:Y:S01]  /*96c0*/  BSSY.RECONVERGENT B0, `(.L_x_146) ;  /* 0x000009e000007945 */ /* 0x000fe20003800200 */
[----:B------:R-:W-:Y:S02]  /*96d0*/  SHF.L.U32 R3, R48, 0x8, RZ ;  /* 0x0000000830037819 */ /* 0x000fe400000006ff */
[----:B------:R-:W-:Y:S02]  /*96e0*/  SHF.R.S32.HI R2, RZ, 0x18, R2 ;  /* 0x00000018ff027819 */ /* 0x000fe40000011402 */
[----:B------:R-:W-:Y:S02]  /*96f0*/  PRMT R68, R49, 0x8880, RZ ;  /* 0x0000888031447816 */ /* 0x000fe400000000ff */
[----:B------:R-:W-:Y:S01]  /*9700*/  SHF.R.S32.HI R3, RZ, 0x18, R3 ;  /* 0x00000018ff037819 */ /* 0x000fe20000011403 */
[----:B-1----:R-:W-:Y:S01]  /*9710*/  LDTM.16dp32bit_t0_t15.x32 R4, tmem[UR4+0xc0] ;  /* 0x0000c004000479ee */ /* 0x002fe20008a80000 */
[----:B------:R-:W1:Y:S01]  /*9720*/  LDTM.16dp32bit_t16_t31.x32 R4, tmem[UR4+0xe0] ;  /* 0x0000e004000479ee */ /* 0x000e620008aa0000 */
[----:B------:R-:W-:Y:S01]  /*9730*/  NOP ;  /* 0x0000000000007918 */ /* 0x000fe20000000000 */
[----:B------:R-:W-:Y:S02]  /*9740*/  SHF.L.U32 R63, R50, 0x8, RZ ;  /* 0x00000008323f7819 */ /* 0x000fe400000006ff */
[C---:B------:R-:W-:Y:S02]  /*9750*/  PRMT R62, R51.reuse, 0x8880, RZ ;  /* 0x00008880333e7816 */ /* 0x040fe400000000ff */
[----:B------:R-:W-:Y:S02]  /*9760*/  SHF.L.U32 R61, R51, 0x10, RZ ;  /* 0x00000010333d7819 */ /* 0x000fe400000006ff */
[----:B------:R-:W-:Y:S02]  /*9770*/  R2UR UR5, R52 ;  /* 0x00000000340572ca */ /* 0x000fe400000e0000 */
[----:B------:R-:W-:Y:S01]  /*9780*/  SHF.R.S32.HI R39, RZ, 0x18, R48 ;  /* 0x00000018ff277819 */ /* 0x000fe20000011430 */
[----:B------:R-:W-:Y:S01]  /*9790*/  IMAD.SHL.U32 R48, R47, 0x100, RZ ;  /* 0x000001002f307824 */ /* 0x000fe200078e00ff */
[----:B------:R-:W-:Y:S02]  /*97a0*/  SHF.L.U32 R67, R49, 0x10, RZ ;  /* 0x0000001031437819 */ /* 0x000fe400000006ff */
[C---:B------:R-:W-:Y:S02]  /*97b0*/  PRMT R65, R50.reuse, 0x8880, RZ ;  /* 0x0000888032417816 */ /* 0x040fe400000000ff */
[----:B------:R-:W-:Y:S02]  /*97c0*/  SHF.R.S32.HI R41, RZ, 0x18, R49 ;  /* 0x00000018ff297819 */ /* 0x000fe40000011431 */
[----:B------:R-:W-:Y:S02]  /*97d0*/  SHF.L.U32 R64, R50, 0x10, RZ ;  /* 0x0000001032407819 */ /* 0x000fe400000006ff */
[----:B------:R-:W-:Y:S01]  /*97e0*/  SHF.R.S32.HI R42, RZ, 0x18, R50 ;  /* 0x00000018ff2a7819 */ /* 0x000fe20000011432 */
[----:B------:R-:W-:Y:S01]  /*97f0*/  UIADD3 UR4, UPT, UPT, UR5, 0x1d0, URZ ;  /* 0x000001d005047890 */ /* 0x000fe2000fffe0ff */
[----:B------:R-:W-:Y:S01]  /*9800*/  PRMT R59, R44, 0x8880, RZ ;  /* 0x000088802c3b7816 */ /* 0x000fe200000000ff */
[C---:B-1----:R-:W-:Y:S02]  /*9810*/  IMAD R4, R38.reuse, R4, RZ ;  /* 0x0000000426047224 */ /* 0x042fe400078e02ff */
[----:B------:R-:W-:Y:S01]  /*9820*/  UPRMT UR4, UR45, 0x654, UR4 ;  /* 0x000006542d047896 */ /* 0x000fe20008000004 */
[C---:B------:R-:W-:Y:S01]  /*9830*/  IMAD R5, R38.reuse, R5, RZ ;  /* 0x0000000526057224 */ /* 0x040fe200078e02ff */
[----:B------:R-:W-:Y:S01]  /*9840*/  SHF.R.S32.HI R43, RZ, 0x18, R51 ;  /* 0x00000018ff2b7819 */ /* 0x000fe20000011433 */
[----:B------:R-:W-:Y:S01]  /*9850*/  IMAD R6, R38, R6, RZ ;  /* 0x0000000626067224 */ /* 0x000fe200078e02ff */
[----:B------:R-:W-:Y:S01]  /*9860*/  SHF.L.U32 R51, R46, 0x8, RZ ;  /* 0x000000082e337819 */ /* 0x000fe200000006ff */
[----:B------:R-:W-:Y:S01]  /*9870*/  IMAD R4, R0, R40, R4 ;  /* 0x0000002800047224 */ /* 0x000fe200078e0204 */
[----:B------:R-:W-:Y:S01]  /*9880*/  MOV R0, R68 ;  /* 0x0000004400007202 */ /* 0x000fe20000000f00 */
[----:B------:R-:W-:Y:S01]  /*9890*/  IMAD R7, R38, R7, RZ ;  /* 0x0000000726077224 */ /* 0x000fe200078e02ff */
[----:B------:R-:W-:Y:S01]  /*98a0*/  SHF.L.U32 R58, R44, 0x10, RZ ;  /* 0x000000102c3a7819 */ /* 0x000fe200000006ff */
[-C--:B------:R-:W-:Y:S01]  /*98b0*/  IMAD R5, R2, R40.reuse, R5 ;  /* 0x0000002802057224 */ /* 0x080fe200078e0205 */
[----:B------:R-:W-:Y:S01]  /*98c0*/  SYNCS.ARRIVE.TRANS64.RED.A1T0 RZ, [UR4], RZ ;  /* 0x000000ffffff79a7 */ /* 0x000fe20008100404 */
[----:B------:R-:W-:Y:S01]  /*98d0*/  IMAD R6, R3, R40, R6 ;  /* 0x0000002803067224 */ /* 0x000fe200078e0206 */
[----:B------:R-:W-:Y:S01]  /*98e0*/  SHF.R.S32.HI R2, RZ, 0x18, R67 ;  /* 0x00000018ff027819 */ /* 0x000fe20000011443 */
[C---:B------:R-:W-:Y:S01]  /*98f0*/  IMAD R8, R38.reuse, R8, RZ ;  /* 0x0000000826087224 */ /* 0x040fe200078e02ff */
[----:B------:R-:W-:Y:S01]  /*9900*/  SHF.R.S32.HI R3, RZ, 0x18, R66 ;  /* 0x00000018ff037819 */ /* 0x000fe20000011442 */
[-C--:B------:R-:W-:Y:S01]  /*9910*/  IMAD R7, R39, R40.reuse, R7 ;  /* 0x0000002827077224 */ /* 0x080fe200078e0207 */
[----:B------:R-:W-:Y:S01]  /*9920*/  MOV R39, R65 ;  /* 0x0000004100277202 */ /* 0x000fe20000000f00 */
[----:B------:R-:W-:Y:S01]  /*9930*/  IMAD R9, R38, R9, RZ ;  /* 0x0000000926097224 */ /* 0x000fe200078e02ff */
[C---:B------:R-:W-:Y:S01]  /*9940*/  PRMT R56, R45.reuse, 0x8880, RZ ;  /* 0x000088802d387816 */ /* 0x040fe200000000ff */
[----:B------:R-:W-:Y:S01]  /*9950*/  IMAD R8, R0, R40, R8 ;  /* 0x0000002800087224 */ /* 0x000fe200078e0208 */
[----:B------:R-:W-:Y:S01]  /*9960*/  SHF.L.U32 R55, R45, 0x10, RZ ;  /* 0x000000102d377819 */ /* 0x000fe200000006ff */
[----:B------:R-:W-:Y:S01]  /*9970*/  IMAD R10, R38, R10, RZ ;  /* 0x0000000a260a7224 */ /* 0x000fe200078e02ff */
[----:B------:R-:W-:Y:S01]  /*9980*/  PRMT R53, R46, 0x8880, RZ ;  /* 0x000088802e357816 */ /* 0x000fe200000000ff */
[----:B------:R-:W-:Y:S01]  /*9990*/  IMAD R9, R2, R40, R9 ;  /* 0x0000002802097224 */ /* 0x000fe200078e0209 */
[----:B------:R-:W-:Y:S01]  /*99a0*/  SHF.R.S32.HI R45, RZ, 0x18, R45 ;  /* 0x00000018ff2d7819 */ /* 0x000fe2000001142d */
[----:B------:R-:W-:Y:S01]  /*99b0*/  IMAD R0, R38, R20, RZ ;  /* 0x0000001426007224 */ /* 0x000fe200078e02ff */
[----:B------:R-:W-:Y:S01]  /*99c0*/  SHF.L.U32 R52, R46, 0x10, RZ ;  /* 0x000000102e347819 */ /* 0x000fe200000006ff */
[C---:B------:R-:W-:Y:S01]  /*99d0*/  IMAD R11, R38.reuse, R11, RZ ;  /* 0x0000000b260b7224 */ /* 0x040fe200078e02ff */
[C---:B------:R-:W-:Y:S01]  /*99e0*/  PRMT R50, R47.reuse, 0x8880, RZ ;  /* 0x000088802f327816 */ /* 0x040fe200000000ff */
[C---:B------:R-:W-:Y:S01]  /*99f0*/  IMAD R2, R38.reuse, R21, RZ ;  /* 0x0000001526027224 */ /* 0x040fe200078e02ff */
[----:B------:R-:W-:Y:S01]  /*9a00*/  SHF.R.S32.HI R46, RZ, 0x18, R46 ;  /* 0x00000018ff2e7819 */ /* 0x000fe2000001142e */
[C---:B------:R-:W-:Y:S01]  /*9a10*/  IMAD R20, R38.reuse, R24, RZ ;  /* 0x0000001826147224 */ /* 0x040fe200078e02ff */
[----:B------:R-:W-:Y:S01]  /*9a20*/  SHF.L.U32 R49, R47, 0x10, RZ ;  /* 0x000000102f317819 */ /* 0x000fe200000006ff */
[C---:B------:R-:W-:Y:S01]  /*9a30*/  IMAD R21, R38.reuse, R25, RZ ;  /* 0x0000001926157224 */ /* 0x040fe200078e02ff */
[----:B------:R-:W-:Y:S01]  /*9a40*/  SHF.R.S32.HI R47, RZ, 0x18, R47 ;  /* 0x00000018ff2f7819 */ /* 0x000fe2000001142f */
[----:B------:R-:W-:Y:S01]  /*9a50*/  IMAD R24, R38, R28, RZ ;  /* 0x0000001c26187224 */ /* 0x000fe200078e02ff */
[----:B------:R-:W-:Y:S01]  /*9a60*/  SHF.L.U32 R57, R44, 0x8, RZ ;  /* 0x000000082c397819 */ /* 0x000fe200000006ff */
[----:B------:R-:W-:Y:S01]  /*9a70*/  IMAD R10, R3, R40, R10 ;  /* 0x00000028030a7224 */ /* 0x000fe200078e020a */
[----:B------:R-:W-:Y:S01]  /*9a80*/  SHF.R.S32.HI R44, RZ, 0x18, R44 ;  /* 0x00000018ff2c7819 */ /* 0x000fe2000001142c */
[----:B------:R-:W-:Y:S01]  /*9a90*/  IMAD R12, R38, R12, RZ ;  /* 0x0000000c260c7224 */ /* 0x000fe200078e02ff */
[----:B------:R-:W-:Y:S01]  /*9aa0*/  IADD3 R36, PT, PT, R36, 0x1, RZ ;  /* 0x0000000124247810 */ /* 0x000fe20007ffe0ff */
[C---:B------:R-:W-:Y:S02]  /*9ab0*/  IMAD R25, R38.reuse, R29, RZ ;  /* 0x0000001d26197224 */ /* 0x040fe400078e02ff */
[C---:B------:R-:W-:Y:S01]  /*9ac0*/  IMAD R28, R38.reuse, R32, RZ ;  /* 0x00000020261c7224 */ /* 0x040fe200078e02ff */
[----:B------:R-:W-:Y:S01]  /*9ad0*/  SHF.R.S32.HI R32, RZ, 0x18, R64 ;  /* 0x00000018ff207819 */ /* 0x000fe20000011440 */
[C---:B------:R-:W-:Y:S01]  /*9ae0*/  IMAD R29, R38.reuse, R33, RZ ;  /* 0x00000021261d7224 */ /* 0x040fe200078e02ff */
[----:B------:R-:W-:Y:S01]  /*9af0*/  I2IP.S8.S32.SAT R33, R7, R6, RZ ;  /* 0x0000000607217239 */ /* 0x000fe200000014ff */
[----:B------:R-:W-:Y:S01]  /*9b00*/  IMAD R11, R41, R40, R11 ;  /* 0x00000028290b7224 */ /* 0x000fe200078e020b */
[----:B------:R-:W-:Y:S01]  /*9b10*/  SHF.R.S32.HI R6, RZ, 0x18, R63 ;  /* 0x00000018ff067819 */ /* 0x000fe2000001143f */
[C---:B------:R-:W-:Y:S01]  /*9b20*/  IMAD R13, R38.reuse, R13, RZ ;  /* 0x0000000d260d7224 */ /* 0x040fe200078e02ff */
[----:B------:R-:W-:Y:S01]  /*9b30*/  MOV R7, R62 ;  /* 0x0000003e00077202 */ /* 0x000fe20000000f00 */
[C---:B------:R-:W-:Y:S02]  /*9b40*/  IMAD R14, R38.reuse, R14, RZ ;  /* 0x0000000e260e7224 */ /* 0x040fe400078e02ff */
[C---:B------:R-:W-:Y:S02]  /*9b50*/  IMAD R3, R38.reuse, R22, RZ ;  /* 0x0000001626037224 */ /* 0x040fe400078e02ff */
[----:B------:R-:W-:Y:S02]  /*9b60*/  IMAD R12, R39, R40, R12 ;  /* 0x00000028270c7224 */ /* 0x000fe400078e020c */
[C---:B------:R-:W-:Y:S02]  /*9b70*/  IMAD R22, R38.reuse, R26, RZ ;  /* 0x0000001a26167224 */ /* 0x040fe400078e02ff */
[C---:B------:R-:W-:Y:S02]  /*9b80*/  IMAD R15, R38.reuse, R15, RZ ;  /* 0x0000000f260f7224 */ /* 0x040fe400078e02ff */
[----:B------:R-:W-:Y:S02]  /*9b90*/  IMAD R26, R38, R30, RZ ;  /* 0x0000001e261a7224 */ /* 0x000fe400078e02ff */
[----:B------:R-:W-:Y:S02]  /*9ba0*/  IMAD R13, R32, R40, R13 ;  /* 0x00000028200d7224 */ /* 0x000fe400078e020d */
[C---:B------:R-:W-:Y:S01]  /*9bb0*/  IMAD R30, R38.reuse, R34, RZ ;  /* 0x00000022261e7224 */ /* 0x040fe200078e02ff */
[----:B------:R-:W-:Y:S01]  /*9bc0*/  I2IP.S8.S32.SAT R34, R11, R10, RZ ;  /* 0x0000000a0b227239 */ /* 0x000fe200000014ff */
[----:B------:R-:W-:Y:S01]  /*9bd0*/  IMAD R16, R38, R16, RZ ;  /* 0x0000001026107224 */ /* 0x000fe200078e02ff */
[----:B------:R-:W-:Y:S01]  /*9be0*/  SHF.R.S32.HI R10, RZ, 0x18, R61 ;  /* 0x00000018ff0a7819 */ /* 0x000fe2000001143d */
[----:B------:R-:W-:Y:S01]  /*9bf0*/  IMAD R14, R6, R40, R14 ;  /* 0x00000028060e7224 */ /* 0x000fe200078e020e */
[----:B------:R-:W-:Y:S01]  /*9c00*/  I2IP.S8.S32.SAT R61, R9, R8, R34 ;  /* 0x00000008093d7239 */ /* 0x000fe20000001422 */
[----:B------:R-:W-:Y:S01]  /*9c10*/  IMAD R17, R38, R17, RZ ;  /* 0x0000001126117224 */ /* 0x000fe200078e02ff */
[----:B------:R-:W-:Y:S01]  /*9c20*/  SHF.R.S32.HI R11, RZ, 0x18, R60 ;  /* 0x00000018ff0b7819 */ /* 0x000fe2000001143c */
[----:B------:R-:W-:Y:S01]  /*9c30*/  IMAD R15, R42, R40, R15 ;  /* 0x000000282a0f7224 */ /* 0x000fe200078e020f */
[----:B------:R-:W-:Y:S01]  /*9c40*/  I2IP.S8.S32.SAT R60, R5, R4, R33 ;  /* 0x00000004053c7239 */ /* 0x000fe20000001421 */
[C---:B------:R-:W-:Y:S01]  /*9c50*/  IMAD R18, R38.reuse, R18, RZ ;  /* 0x0000001226127224 */ /* 0x040fe200078e02ff */
[----:B------:R-:W-:Y:S01]  /*9c60*/  SHF.R.S32.HI R5, RZ, 0x18, R58 ;  /* 0x00000018ff057819 */ /* 0x000fe2000001143a */
[----:B------:R-:W-:Y:S01]  /*9c70*/  IMAD R16, R7, R40, R16 ;  /* 0x0000002807107224 */ /* 0x000fe200078e0210 */
[----:B------:R-:W-:Y:S01]  /*9c80*/  I2IP.S8.S32.SAT R14, R15, R14, RZ ;  /* 0x0000000e0f0e7239 */ /* 0x000fe200000014ff */
[----:B------:R-:W-:Y:S01]  /*9c90*/  IMAD R19, R38, R19, RZ ;  /* 0x0000001326137224 */ /* 0x000fe200078e02ff */
[----:B------:R-:W-:Y:S01]  /*9ca0*/  SHF.R.S32.HI R7, RZ, 0x18, R48 ;  /* 0x00000018ff077819 */ /* 0x000fe20000011430 */
[----:B------:R-:W-:Y:S01]  /*9cb0*/  IMAD R17, R10, R40, R17 ;  /* 0x000000280a117224 */ /* 0x000fe200078e0211 */
[----:B------:R-:W-:Y:S01]  /*9cc0*/  I2IP.S8.S32.SAT R62, R13, R12, R14 ;  /* 0x0000000c0d3e7239 */ /* 0x000fe2000000140e */
[-C--:B------:R-:W-:Y:S01]  /*9cd0*/  IMAD R18, R11, R40.reuse, R18 ;  /* 0x000000280b127224 */ /* 0x080fe200078e0212 */
[----:B------:R-:W-:Y:S01]  /*9ce0*/  SHF.R.S32.HI R6, RZ, 0x18, R57 ;  /* 0x00000018ff067819 */ /* 0x000fe20000011439 */
[----:B------:R-:W-:Y:S02]  /*9cf0*/  IMAD.MOV.U32 R4, RZ, RZ, R59 ;  /* 0x000000ffff047224 */ /* 0x000fe400078e003b */
[-C--:B------:R-:W-:Y:S02]  /*9d00*/  IMAD R19, R43, R40.reuse, R19 ;  /* 0x000000282b137224 */ /* 0x080fe400078e0213 */
[----:B------:R-:W-:Y:S01]  /*9d10*/  IMAD R0, R4, R40, R0 ;  /* 0x0000002804007224 */ /* 0x000fe200078e0200 */
[----:B------:R-:W-:Y:S01]  /*9d20*/  MOV R4, R56 ;  /* 0x0000003800047202 */ /* 0x000fe20000000f00 */
[----:B------:R-:W-:Y:S01]  /*9d30*/  IMAD R23, R38, R23, RZ ;  /* 0x0000001726177224 */ /* 0x000fe200078e02ff */
[----:B------:R-:W-:Y:S01]  /*9d40*/  I2IP.S8.S32.SAT R18, R19, R18, RZ ;  /* 0x0000001213127239 */ /* 0x000fe200000014ff */
[-C--:B------:R-:W-:Y:S01]  /*9d50*/  IMAD R2, R5, R40.reuse, R2 ;  /* 0x0000002805027224 */ /* 0x080fe200078e0202 */
[----:B------:R-:W-:Y:S01]  /*9d60*/  SHF.R.S32.HI R5, RZ, 0x18, R55 ;  /* 0x00000018ff057819 */ /* 0x000fe20000011437 */
[----:B------:R-:W-:Y:S01]  /*9d70*/  IMAD R3, R6, R40, R3 ;  /* 0x0000002806037224 */ /* 0x000fe200078e0203 */
[----:B------:R-:W-:Y:S01]  /*9d80*/  I2IP.S8.S32.SAT R63, R17, R16, R18 ;  /* 0x00000010113f7239 */ /* 0x000fe20000001412 */
[-C--:B------:R-:W-:Y:S01]  /*9d90*/  IMAD R23, R44, R40.reuse, R23 ;  /* 0x000000282c177224 */ /* 0x080fe200078e0217 */
[----:B------:R-:W-:Y:S01]  /*9da0*/  SHF.R.S32.HI R6, RZ, 0x18, R54 ;  /* 0x00000018ff067819 */ /* 0x000fe20000011436 */
[-C--:B------:R-:W-:Y:S01]  /*9db0*/  IMAD R20, R4, R40.reuse, R20 ;  /* 0x0000002804147224 */ /* 0x080fe200078e0214 */
[----:B------:R-:W-:Y:S01]  /*9dc0*/  MOV R4, R53 ;  /* 0x0000003500047202 */ /* 0x000fe20000000f00 */
[----:B------:R1:W-:Y:S01]  /*9dd0*/  STS.128 [R69+UR44+0x5400], R60 ;  /* 0x0054003c45007988 */ /* 0x0003e20008000c2c */
[----:B------:R-:W-:Y:S01]  /*9de0*/  IMAD R27, R38, R27, RZ ;  /* 0x0000001b261b7224 */ /* 0x000fe200078e02ff */
[----:B------:R-:W-:Y:S01]  /*9df0*/  I2IP.S8.S32.SAT R3, R23, R3, RZ ;  /* 0x0000000317037239 */ /* 0x000fe200000014ff */
[-C--:B------:R-:W-:Y:S01]  /*9e00*/  IMAD R21, R5, R40.reuse, R21 ;  /* 0x0000002805157224 */ /* 0x080fe200078e0215 */
[----:B------:R-:W-:Y:S01]  /*9e10*/  SHF.R.S32.HI R5, RZ, 0x18, R52 ;  /* 0x00000018ff057819 */ /* 0x000fe20000011434 */
[-C--:B------:R-:W-:Y:S01]  /*9e20*/  IMAD R22, R6, R40.reuse, R22 ;  /* 0x0000002806167224 */ /* 0x080fe200078e0216 */
[----:B------:R-:W-:Y:S01]  /*9e30*/  SHF.R.S32.HI R6, RZ, 0x18, R49 ;  /* 0x00000018ff067819 */ /* 0x000fe20000011431 */
[-C--:B------:R-:W-:Y:S02]  /*9e40*/  IMAD R27, R45, R40.reuse, R27 ;  /* 0x000000282d1b7224 */ /* 0x080fe400078e021b */
[-C--:B------:R-:W-:Y:S01]  /*9e50*/  IMAD R24, R4, R40.reuse, R24 ;  /* 0x0000002804187224 */ /* 0x080fe200078e0218 */
[----:B------:R-:W-:Y:S01]  /*9e60*/  SHF.R.S32.HI R4, RZ, 0x18, R51 ;  /* 0x00000018ff047819 */ /* 0x000fe20000011433 */
[----:B------:R-:W-:Y:S01]  /*9e70*/  IMAD R25, R5, R40, R25 ;  /* 0x0000002805197224 */ /* 0x000fe200078e0219 */
[----:B------:R-:W-:Y:S01]  /*9e80*/  MOV R5, R50 ;  /* 0x0000003200057202 */ /* 0x000fe20000000f00 */
[----:B------:R-:W-:Y:S02]  /*9e90*/  IMAD R31, R38, R31, RZ ;  /* 0x0000001f261f7224 */ /* 0x000fe400078e02ff */
[----:B------:R-:W-:Y:S01]  /*9ea0*/  IMAD R26, R4, R40, R26 ;  /* 0x00000028041a7224 */ /* 0x000fe200078e021a */
[----:B------:R-:W-:Y:S01]  /*9eb0*/  I2IP.S8.S32.SAT R4, R2, R0, R3 ;  /* 0x0000000002047239 */ /* 0x000fe20000001403 */
[-C--:B------:R-:W-:Y:S02]  /*9ec0*/  IMAD R31, R46, R40.reuse, R31 ;  /* 0x000000282e1f7224 */ /* 0x080fe400078e021f */
[----:B------:R-:W-:Y:S01]  /*9ed0*/  IMAD R28, R5, R40, R28 ;  /* 0x00000028051c7224 */ /* 0x000fe200078e021c */
[----:B------:R-:W-:Y:S01]  /*9ee0*/  I2IP.S8.S32.SAT R5, R27, R22, RZ ;  /* 0x000000161b057239 */ /* 0x000fe200000014ff */
[----:B------:R-:W-:Y:S01]  /*9ef0*/  IMAD R29, R6, R40, R29 ;  /* 0x00000028061d7224 */ /* 0x000fe200078e021d */
[----:B------:R-:W-:Y:S01]  /*9f00*/  I2IP.S8.S32.SAT R6, R31, R26, RZ ;  /* 0x0000001a1f067239 */ /* 0x000fe200000014ff */
[----:B------:R-:W-:Y:S01]  /*9f10*/  IMAD R35, R38, R35, RZ ;  /* 0x0000002326237224 */ /* 0x000fe200078e02ff */
[----:B------:R-:W-:Y:S01]  /*9f20*/  I2IP.S8.S32.SAT R5, R21, R20, R5 ;  /* 0x0000001415057239 */ /* 0x000fe20000001405 */
[----:B------:R-:W-:Y:S01]  /*9f30*/  IMAD R30, R7, R40, R30 ;  /* 0x00000028071e7224 */ /* 0x000fe200078e021e */
[----:B------:R-:W-:Y:S01]  /*9f40*/  I2IP.S8.S32.SAT R6, R25, R24, R6 ;  /* 0x0000001819067239 */ /* 0x000fe20000001406 */
[----:B------:R-:W-:Y:S05]  /*9f50*/  IMAD R35, R47, R40, R35 ;  /* 0x000000282f237224 */ /* 0x000fea00078e0223 */
[----:B------:R-:W-:Y:S04]  /*9f60*/  I2IP.S8.S32.SAT R7, R35, R30, RZ ;  /* 0x0000001e23077239 */ /* 0x000fe800000014ff */
[----:B------:R-:W-:Y:S05]  /*9f70*/  I2IP.S8.S32.SAT R7, R29, R28, R7 ;  /* 0x0000001c1d077239 */ /* 0x000fea0000001407 */
        /* <DEDUP_REMOVED lines=18> */
.L_x_147:
[----:B------:R-:W-:Y:S05]  /*a0a0*/  BSYNC.RECONVERGENT B0 ;  /* 0x0000000000007941 */ /* 0x000fea0003800200 */
.L_x_146:
[----:B------:R-:W-:Y:S01]  /*a0b0*/  R2UR UR5, R76 ;  /* 0x000000004c0572ca */ /* 0x000fe200000e0000 */
[----:B------:R-:W-:Y:S01]  /*a0c0*/  BAR.SYNC.DEFER_BLOCKING 0x1, 0x80 ;  /* 0x0042000000007b1d */ /* 0x000fe20000010000 */
[----:B------:R-:W-:Y:S01]  /*a0d0*/  R2UR UR4, R77 ;  /* 0x000000004d0472ca */ /* 0x000fe200000e0000 */
[----:B------:R-:W-:Y:S01]  /*a0e0*/  UISETP.NE.AND UP0, UPT, UR46, URZ, UPT ;  /* 0x000000ff2e00728c */ /* 0x000fe2000bf05270 */
[----:B------:R-:W-:Y:S02]  /*a0f0*/  ISETP.NE.AND P0, PT, R79, 0x2, PT ;  /* 0x000000024f00780c */ /* 0x000fe40003f05270 */
[----:B------:R-:W-:Y:S02]  /*a100*/  ISETP.NE.AND P1, PT, R36, 0x4, PT ;  /* 0x000000042400780c */ /* 0x000fe40003f25270 */
[----:B------:R-:W-:Y:S02]  /*a110*/  SEL R2, RZ, 0x1, P0 ;  /* 0x00000001ff027807 */ /* 0x000fe40000000000 */
[----:B------:R-:W-:Y:S02]  /*a120*/  SEL R0, RZ, 0x1, P1 ;  /* 0x00000001ff007807 */ /* 0x000fe40000800000 */
[----:B------:R-:W-:Y:S01]  /*a130*/  LOP3.LUT R83, R83, R2, RZ, 0x3c, !PT ;  /* 0x0000000253537212 */ /* 0x000fe200078e3cff */
[----:B------:R-:W-:Y:S01]  /*a140*/  UIADD3 UR31, UPT, UPT, UR37, UR5, URZ ;  /* 0x00000005251f7290 */ /* 0x000fe2000fffe0ff */
[----:B------:R-:W-:Y:S01]  /*a150*/  LOP3.LUT R84, R84, R0, RZ, 0x3c, !PT ;  /* 0x0000000054547212 */ /* 0x000fe200078e3cff */
[----:B------:R-:W-:Y:S01]  /*a160*/  UIADD3 UR30, UPT, UPT, UR38, UR4, URZ ;  /* 0x00000004261e7290 */ /* 0x000fe2000fffe0ff */
[----:B------:R-:W-:Y:S02]  /*a170*/  SEL R79, R79, RZ, P0 ;  /* 0x000000ff4f4f7207 */ /* 0x000fe40000000000 */
[----:B------:R-:W-:Y:S01]  /*a180*/  SEL R36, R36, RZ, P1 ;  /* 0x000000ff24247207 */ /* 0x000fe20000800000 */
[----:B------:R-:W-:Y:S01]  /*a190*/  UMOV UR36, UR59 ;  /* 0x0000003b00247c82 */ /* 0x000fe20008000000 */
[----:B------:R-:W-:Y:S07]  /*a1a0*/  BRA.U UP0, `(.L_x_148) ;  /* 0xffffffb900c47547 */ /* 0x000fee000b83ffff */
[----:B------:R-:W-:Y:S05]  /*a1b0*/  EXIT ;  /* 0x000000000000794d */ /* 0x000fea0003800000 */
.L_x_25:
[----:B---3--:R3:W4:Y:S02]  /*a1c0*/  SYNCS.PHASECHK.TRANS64.TRYWAIT P0, [R0+URZ+0x200], R2 ;  /* 0x00020002000075a7 */ /* 0x00872400080011ff */
[----:B----4-:R-:W-:Y:S05]  /*a1d0*/  @!P0 NANOSLEEP.SYNCS 0x989680 ;  /* 0x009896800000895d */ /* 0x010fea0003900000 */
[----:B------:R-:W4:Y:S02]  /*a1e0*/  @!P0 SYNCS.PHASECHK.TRANS64 P0, [R0+URZ+0x200], R2 ;  /* 0x00020002000085a7 */ /* 0x000f2400080010ff */
[----:B----4-:R-:W-:Y:S05]  /*a1f0*/  @!P0 BRA `(.L_x_25) ;  /* 0xfffffffc00f08947 */ /* 0x010fea000383ffff */
[----:B------:R-:W-:Y:S05]  /*a200*/  BRA `(.L_x_149) ;  /* 0xffffff78002c7947 */ /* 0x000fea000383ffff */
.L_x_28:
[----:B--2---:R-:W-:-:S07]  /*a210*/  MOV R0, UR33 ;  /* 0x0000002100007c02 */ /* 0x004fce0008000f00 */
.L_x_150:
[----:B--2---:R2:W3:Y:S02]  /*a220*/  SYNCS.PHASECHK.TRANS64.TRYWAIT P0, [R0+URZ+0xa0], R3 ;  /* 0x0000a003000075a7 */ /* 0x0044e400080011ff */
[----:B---3--:R-:W-:Y:S05]  /*a230*/  @!P0 NANOSLEEP.SYNCS 0x989680 ;  /* 0x009896800000895d */ /* 0x008fea0003900000 */
[----:B------:R-:W3:Y:S02]  /*a240*/  @!P0 SYNCS.PHASECHK.TRANS64 P0, [R0+URZ+0xa0], R3 ;  /* 0x0000a003000085a7 */ /* 0x000ee400080010ff */
[----:B---3--:R-:W-:Y:S05]  /*a250*/  @!P0 BRA `(.L_x_150) ;  /* 0xfffffffc00f08947 */ /* 0x008fea000383ffff */
[----:B------:R-:W-:Y:S05]  /*a260*/  BRA `(.L_x_27) ;  /* 0xffffff7800747947 */ /* 0x000fea000383ffff */
.L_x_35:
[----:B-1----:R-:W-:-:S07]  /*a270*/  MOV R0, UR17 ;  /* 0x0000001100007c02 */ /* 0x002fce0008000f00 */
.L_x_151:
[----:B-1----:R1:W2:Y:S02]  /*a280*/  SYNCS.PHASECHK.TRANS64.TRYWAIT P0, [R0+URZ+0xa0], R3 ;  /* 0x0000a003000075a7 */ /* 0x0022a400080011ff */
[----:B--2---:R-:W-:Y:S05]  /*a290*/  @!P0 NANOSLEEP.SYNCS 0x989680 ;  /* 0x009896800000895d */ /* 0x004fea0003900000 */
[----:B------:R-:W2:Y:S02]  /*a2a0*/  @!P0 SYNCS.PHASECHK.TRANS64 P0, [R0+URZ+0xa0], R3 ;  /* 0x0000a003000085a7 */ /* 0x000ea400080010ff */
[----:B--2---:R-:W-:Y:S05]  /*a2b0*/  @!P0 BRA `(.L_x_151) ;  /* 0xfffffffc00f08947 */ /* 0x004fea000383ffff */
[----:B------:R-:W-:Y:S05]  /*a2c0*/  BRA `(.L_x_34) ;  /* 0xffffff7c00307947 */ /* 0x000fea000383ffff */
.L_x_40:
[----:B-1----:R1:W2:Y:S02]  /*a2d0*/  SYNCS.PHASECHK.TRANS64.TRYWAIT P0, [R3+URZ+0x190], R0 ;  /* 0x00019000030075a7 */ /* 0x0022a400080011ff */
[----:B--2---:R-:W-:Y:S05]  /*a2e0*/  @!P0 NANOSLEEP.SYNCS 0x989680 ;  /* 0x009896800000895d */ /* 0x004fea0003900000 */
[----:B------:R-:W2:Y:S02]  /*a2f0*/  @!P0 SYNCS.PHASECHK.TRANS64 P0, [R3+URZ+0x190], R0 ;  /* 0x00019000030085a7 */ /* 0x000ea400080010ff */
[----:B--2---:R-:W-:Y:S05]  /*a300*/  @!P0 BRA `(.L_x_40) ;  /* 0xfffffffc00f08947 */ /* 0x004fea000383ffff */
[----:B------:R-:W-:Y:S05]  /*a310*/  BRA `(.L_x_152) ;  /* 0xffffff7c00d47947 */ /* 0x000fea000383ffff */
.L_x_44:
[----:B------:R-:W-:-:S07]  /*a320*/  MOV R0, UR4 ;  /* 0x0000000400007c02 */ /* 0x000fce0008000f00 */
.L_x_153:
[----:B-1----:R1:W2:Y:S02]  /*a330*/  SYNCS.PHASECHK.TRANS64.TRYWAIT P0, [R0+URZ], R2 ;  /* 0x00000002000075a7 */ /* 0x0022a400080011ff */
[----:B--2---:R-:W-:Y:S05]  /*a340*/  @!P0 NANOSLEEP.SYNCS 0x989680 ;  /* 0x009896800000895d */ /* 0x004fea0003900000 */
[----:B------:R-:W2:Y:S02]  /*a350*/  @!P0 SYNCS.PHASECHK.TRANS64 P0, [R0+URZ], R2 ;  /* 0x00000002000085a7 */ /* 0x000ea400080010ff */
[----:B--2---:R-:W-:Y:S05]  /*a360*/  @!P0 BRA `(.L_x_153) ;  /* 0xfffffffc00f08947 */ /* 0x004fea000383ffff */
[----:B------:R-:W-:Y:S05]  /*a370*/  BRA `(.L_x_154) ;  /* 0xffffff8400807947 */ /* 0x000fea000383ffff */
.L_x_45:
[----:B------:R-:W-:-:S07]  /*a380*/  MOV R0, UR5 ;  /* 0x0000000500007c02 */ /* 0x000fce0008000f00 */
.L_x_155:
[----:B-1----:R1:W2:Y:S02]  /*a390*/  SYNCS.PHASECHK.TRANS64.TRYWAIT P0, [R0+URZ], R3 ;  /* 0x00000003000075a7 */ /* 0x0022a400080011ff */
[----:B--2---:R-:W-:Y:S05]  /*a3a0*/  @!P0 NANOSLEEP.SYNCS 0x989680 ;  /* 0x009896800000895d */ /* 0x004fea0003900000 */
[----:B------:R-:W2:Y:S02]  /*a3b0*/  @!P0 SYNCS.PHASECHK.TRANS64 P0, [R0+URZ], R3 ;  /* 0x00000003000085a7 */ /* 0x000ea400080010ff */
[----:B--2---:R-:W-:Y:S05]  /*a3c0*/  @!P0 BRA `(.L_x_155) ;  /* 0xfffffffc00f08947 */ /* 0x004fea000383ffff */
[----:B------:R-:W-:Y:S05]  /*a3d0*/  BRA `(.L_x_156) ;  /* 0xffffff84008c7947 */ /* 0x000fea000383ffff */
.L_x_46:
[----:B------:R-:W-:-:S07]  /*a3e0*/  MOV R0, UR5 ;  /* 0x0000000500007c02 */ /* 0x000fce0008000f00 */
.L_x_157:
[----:B-1----:R1:W2:Y:S02]  /*a3f0*/  SYNCS.PHASECHK.TRANS64.TRYWAIT P0, [R0+URZ], R3 ;  /* 0x00000003000075a7 */ /* 0x0022a400080011ff */
[----:B--2---:R-:W-:Y:S05]  /*a400*/  @!P0 NANOSLEEP.SYNCS 0x989680 ;  /* 0x009896800000895d */ /* 0x004fea0003900000 */
[----:B------:R-:W2:Y:S02]  /*a410*/  @!P0 SYNCS.PHASECHK.TRANS64 P0, [R0+URZ], R3 ;  /* 0x00000003000085a7 */ /* 0x000ea400080010ff */
[----:B--2---:R-:W-:Y:S05]  /*a420*/  @!P0 BRA `(.L_x_157) ;  /* 0xfffffffc00f08947 */ /* 0x004fea000383ffff */
[----:B------:R-:W-:Y:S05]  /*a430*/  BRA `(.L_x_158) ;  /* 0xffffff8400987947 */ /* 0x000fea000383ffff */
.L_x_47:
[----:B------:R-:W-:-:S07]  /*a440*/  MOV R0, UR5 ;  /* 0x0000000500007c02 */ /* 0x000fce0008000f00 */
.L_x_159:
[----:B-1----:R1:W2:Y:S02]  /*a450*/  SYNCS.PHASECHK.TRANS64.TRYWAIT P0, [R0+URZ], R3 ;  /* 0x00000003000075a7 */ /* 0x0022a400080011ff */
[----:B--2---:R-:W-:Y:S05]  /*a460*/  @!P0 NANOSLEEP.SYNCS 0x989680 ;  /* 0x009896800000895d */ /* 0x004fea0003900000 */
[----:B------:R-:W2:Y:S02]  /*a470*/  @!P0 SYNCS.PHASECHK.TRANS64 P0, [R0+URZ], R3 ;  /* 0x00000003000085a7 */ /* 0x000ea400080010ff */
[----:B--2---:R-:W-:Y:S05]  /*a480*/  @!P0 BRA `(.L_x_159) ;  /* 0xfffffffc00f08947 */ /* 0x004fea000383ffff */
[----:B------:R-:W-:Y:S05]  /*a490*/  BRA `(.L_x_160) ;  /* 0xffffff8400a47947 */ /* 0x000fea000383ffff */
.L_x_48:
[----:B------:R-:W-:-:S07]  /*a4a0*/  MOV R0, UR5 ;  /* 0x0000000500007c02 */ /* 0x000fce0008000f00 */
.L_x_161:
[----:B-1----:R1:W2:Y:S02]  /*a4b0*/  SYNCS.PHASECHK.TRANS64.TRYWAIT P0, [R0+URZ], R3 ;  /* 0x00000003000075a7 */ /* 0x0022a400080011ff */
[----:B--2---:R-:W-:Y:S05]  /*a4c0*/  @!P0 NANOSLEEP.SYNCS 0x989680 ;  /* 0x009896800000895d */ /* 0x004fea0003900000 */
[----:B------:R-:W2:Y:S02]  /*a4d0*/  @!P0 SYNCS.PHASECHK.TRANS64 P0, [R0+URZ], R3 ;  /* 0x00000003000085a7 */ /* 0x000ea400080010ff */
[----:B--2---:R-:W-:Y:S05]  /*a4e0*/  @!P0 BRA `(.L_x_161) ;  /* 0xfffffffc00f08947 */ /* 0x004fea000383ffff */
[----:B------:R-:W-:Y:S05]  /*a4f0*/  BRA `(.L_x_162) ;  /* 0xffffff8400b07947 */ /* 0x000fea000383ffff */
.L_x_49:
[----:B------:R-:W-:-:S07]  /*a500*/  MOV R0, UR5 ;  /* 0x0000000500007c02 */ /* 0x000fce0008000f00 */
.L_x_163:
[----:B-1----:R1:W2:Y:S02]  /*a510*/  SYNCS.PHASECHK.TRANS64.TRYWAIT P0, [R0+URZ], R3 ;  /* 0x00000003000075a7 */ /* 0x0022a400080011ff */
[----:B--2---:R-:W-:Y:S05]  /*a520*/  @!P0 NANOSLEEP.SYNCS 0x989680 ;  /* 0x009896800000895d */ /* 0x004fea0003900000 */
[----:B------:R-:W2:Y:S02]  /*a530*/  @!P0 SYNCS.PHASECHK.TRANS64 P0, [R0+URZ], R3 ;  /* 0x00000003000085a7 */ /* 0x000ea400080010ff */
[----:B--2---:R-:W-:Y:S05]  /*a540*/  @!P0 BRA `(.L_x_163) ;  /* 0xfffffffc00f08947 */ /* 0x004fea000383ffff */
[----:B------:R-:W-:Y:S05]  /*a550*/  BRA `(.L_x_164) ;  /* 0xffffff8400bc7947 */ /* 0x000fea000383ffff */
.L_x_50:
[----:B------:R-:W-:-:S07]  /*a560*/  MOV R0, UR5 ;  /* 0x0000000500007c02 */ /* 0x000fce0008000f00 */
.L_x_165:
[----:B-1----:R1:W2:Y:S02]  /*a570*/  SYNCS.PHASECHK.TRANS64.TRYWAIT P0, [R0+URZ], R3 ;  /* 0x00000003000075a7 */ /* 0x0022a400080011ff */
[----:B--2---:R-:W-:Y:S05]  /*a580*/  @!P0 NANOSLEEP.SYNCS 0x989680 ;  /* 0x009896800000895d */ /* 0x004fea0003900000 */
[----:B------:R-:W2:Y:S02]  /*a590*/  @!P0 SYNCS.PHASECHK.TRANS64 P0, [R0+URZ], R3 ;  /* 0x00000003000085a7 */ /* 0x000ea400080010ff */
[----:B--2---:R-:W-:Y:S05]  /*a5a0*/  @!P0 BRA `(.L_x_165) ;  /* 0xfffffffc00f08947 */ /* 0x004fea000383ffff */
[----:B------:R-:W-:Y:S05]  /*a5b0*/  BRA `(.L_x_166) ;  /* 0xffffff8400c87947 */ /* 0x000fea000383ffff */
.L_x_51:
[----:B------:R-:W-:-:S07]  /*a5c0*/  MOV R0, UR5 ;  /* 0x0000000500007c02 */ /* 0x000fce0008000f00 */
.L_x_167:
[----:B-1----:R1:W2:Y:S02]  /*a5d0*/  SYNCS.PHASECHK.TRANS64.TRYWAIT P0, [R0+URZ], R3 ;  /* 0x00000003000075a7 */ /* 0x0022a400080011ff */
[----:B--2---:R-:W-:Y:S05]  /*a5e0*/  @!P0 NANOSLEEP.SYNCS 0x989680 ;  /* 0x009896800000895d */ /* 0x004fea0003900000 */
[----:B------:R-:W2:Y:S02]  /*a5f0*/  @!P0 SYNCS.PHASECHK.TRANS64 P0, [R0+URZ], R3 ;  /* 0x00000003000085a7 */ /* 0x000ea400080010ff */
[----:B--2---:R-:W-:Y:S05]  /*a600*/  @!P0 BRA `(.L_x_167) ;  /* 0xfffffffc00f08947 */ /* 0x004fea000383ffff */
[----:B------:R-:W-:Y:S05]  /*a610*/  BRA `(.L_x_168) ;  /* 0xffffff8400d47947 */ /* 0x000fea000383ffff */
.L_x_52:
[----:B------:R-:W-:-:S07]  /*a620*/  MOV R0, UR5 ;  /* 0x0000000500007c02 */ /* 0x000fce0008000f00 */
.L_x_169:
[----:B-1----:R1:W2:Y:S02]  /*a630*/  SYNCS.PHASECHK.TRANS64.TRYWAIT P0, [R0+URZ], R3 ;  /* 0x00000003000075a7 */ /* 0x0022a400080011ff */
[----:B--2---:R-:W-:Y:S05]  /*a640*/  @!P0 NANOSLEEP.SYNCS 0x989680 ;  /* 0x009896800000895d */ /* 0x004fea0003900000 */
[----:B------:R-:W2:Y:S02]  /*a650*/  @!P0 SYNCS.PHASECHK.TRANS64 P0, [R0+URZ], R3 ;  /* 0x00000003000085a7 */ /* 0x000ea400080010ff */
[----:B--2---:R-:W-:Y:S05]  /*a660*/  @!P0 BRA `(.L_x_169) ;  /* 0xfffffffc00f08947 */ /* 0x004fea000383ffff */
[----:B------:R-:W-:Y:S05]  /*a670*/  BRA `(.L_x_170) ;  /* 0xffffff8400e07947 */ /* 0x000fea000383ffff */
.L_x_53:
[----:B------:R-:W-:-:S07]  /*a680*/  MOV R0, UR5 ;  /* 0x0000000500007c02 */ /* 0x000fce0008000f00 */
.L_x_171:
[----:B-1----:R1:W2:Y:S02]  /*a690*/  SYNCS.PHASECHK.TRANS64.TRYWAIT P0, [R0+URZ], R3 ;  /* 0x00000003000075a7 */ /* 0x0022a400080011ff */
[----:B--2---:R-:W-:Y:S05]  /*a6a0*/  @!P0 NANOSLEEP.SYNCS 0x989680 ;  /* 0x009896800000895d */ /* 0x004fea0003900000 */
[----:B------:R-:W2:Y:S02]  /*a6b0*/  @!P0 SYNCS.PHASECHK.TRANS64 P0, [R0+URZ], R3 ;  /* 0x00000003000085a7 */ /* 0x000ea400080010ff */
[----:B--2---:R-:W-:Y:S05]  /*a6c0*/  @!P0 BRA `(.L_x_171) ;  /* 0xfffffffc00f08947 */ /* 0x004fea000383ffff */
[----:B------:R-:W-:Y:S05]  /*a6d0*/  BRA `(.L_x_172) ;  /* 0xffffff8400ec7947 */ /* 0x000fea000383ffff */
.L_x_54:
[----:B------:R-:W-:-:S07]  /*a6e0*/  MOV R0, UR5 ;  /* 0x0000000500007c02 */ /* 0x000fce0008000f00 */
.L_x_173:
[----:B-1----:R1:W2:Y:S02]  /*a6f0*/  SYNCS.PHASECHK.TRANS64.TRYWAIT P0, [R0+URZ], R3 ;  /* 0x00000003000075a7 */ /* 0x0022a400080011ff */
[----:B--2---:R-:W-:Y:S05]  /*a700*/  @!P0 NANOSLEEP.SYNCS 0x989680 ;  /* 0x009896800000895d */ /* 0x004fea0003900000 */
[----:B------:R-:W2:Y:S02]  /*a710*/  @!P0 SYNCS.PHASECHK.TRANS64 P0, [R0+URZ], R3 ;  /* 0x00000003000085a7 */ /* 0x000ea400080010ff */
[----:B--2---:R-:W-:Y:S05]  /*a720*/  @!P0 BRA `(.L_x_173) ;  /* 0xfffffffc00f08947 */ /* 0x004fea000383ffff */
[----:B------:R-:W-:Y:S05]  /*a730*/  BRA `(.L_x_174) ;  /* 0xffffff8400f87947 */ /* 0x000fea000383ffff */
.L_x_55:
[----:B------:R-:W-:-:S07]  /*a740*/  MOV R0, UR5 ;  /* 0x0000000500007c02 */ /* 0x000fce0008000f00 */
.L_x_175:
[----:B-1----:R1:W2:Y:S02]  /*a750*/  SYNCS.PHASECHK.TRANS64.TRYWAIT P0, [R0+URZ], R3 ;  /* 0x00000003000075a7 */ /* 0x0022a400080011ff */
[----:B--2---:R-:W-:Y:S05]  /*a760*/  @!P0 NANOSLEEP.SYNCS 0x989680 ;  /* 0x009896800000895d */ /* 0x004fea0003900000 */
[----:B------:R-:W2:Y:S02]  /*a770*/  @!P0 SYNCS.PHASECHK.TRANS64 P0, [R0+URZ], R3 ;  /* 0x00000003000085a7 */ /* 0x000ea400080010ff */
[----:B--2---:R-:W-:Y:S05]  /*a780*/  @!P0 BRA `(.L_x_175) ;  /* 0xfffffffc00f08947 */ /* 0x004fea000383ffff */
[----:B------:R-:W-:Y:S05]  /*a790*/  BRA `(.L_x_176) ;  /* 0xffffff8800047947 */ /* 0x000fea000383ffff */
.L_x_56:
[----:B------:R-:W-:-:S07]  /*a7a0*/  MOV R0, UR5 ;  /* 0x0000000500007c02 */ /* 0x000fce0008000f00 */
.L_x_177:
[----:B-1----:R1:W2:Y:S02]  /*a7b0*/  SYNCS.PHASECHK.TRANS64.TRYWAIT P0, [R0+URZ], R3 ;  /* 0x00000003000075a7 */ /* 0x0022a400080011ff */
[----:B--2---:R-:W-:Y:S05]  /*a7c0*/  @!P0 NANOSLEEP.SYNCS 0x989680 ;  /* 0x009896800000895d */ /* 0x004fea0003900000 */
[----:B------:R-:W2:Y:S02]  /*a7d0*/  @!P0 SYNCS.PHASECHK.TRANS64 P0, [R0+URZ], R3 ;  /* 0x00000003000085a7 */ /* 0x000ea400080010ff */
[----:B--2---:R-:W-:Y:S05]  /*a7e0*/  @!P0 BRA `(.L_x_177) ;  /* 0xfffffffc00f08947 */ /* 0x004fea000383ffff */
[----:B------:R-:W-:Y:S05]  /*a7f0*/  BRA `(.L_x_178) ;  /* 0xffffff8800107947 */ /* 0x000fea000383ffff */
.L_x_57:
[----:B------:R-:W-:-:S07]  /*a800*/  MOV R0, UR5 ;  /* 0x0000000500007c02 */ /* 0x000fce0008000f00 */
.L_x_179:
[----:B-1----:R1:W2:Y:S02]  /*a810*/  SYNCS.PHASECHK.TRANS64.TRYWAIT P0, [R0+URZ], R3 ;  /* 0x00000003000075a7 */ /* 0x0022a400080011ff */
[----:B--2---:R-:W-:Y:S05]  /*a820*/  @!P0 NANOSLEEP.SYNCS 0x989680 ;  /* 0x009896800000895d */ /* 0x004fea0003900000 */
[----:B------:R-:W2:Y:S02]  /*a830*/  @!P0 SYNCS.PHASECHK.TRANS64 P0, [R0+URZ], R3 ;  /* 0x00000003000085a7 */ /* 0x000ea400080010ff */
[----:B--2---:R-:W-:Y:S05]  /*a840*/  @!P0 BRA `(.L_x_179) ;  /* 0xfffffffc00f08947 */ /* 0x004fea000383ffff */
[----:B------:R-:W-:Y:S05]  /*a850*/  BRA `(.L_x_180) ;  /* 0xffffff88001c7947 */ /* 0x000fea000383ffff */
.L_x_58:
[----:B------:R-:W-:-:S07]  /*a860*/  MOV R0, UR5 ;  /* 0x0000000500007c02 */ /* 0x000fce0008000f00 */
.L_x_181:
[----:B-1----:R1:W2:Y:S02]  /*a870*/  SYNCS.PHASECHK.TRANS64.TRYWAIT P0, [R0+URZ], R3 ;  /* 0x00000003000075a7 */ /* 0x0022a400080011ff */
[----:B--2---:R-:W-:Y:S05]  /*a880*/  @!P0 NANOSLEEP.SYNCS 0x989680 ;  /* 0x009896800000895d */ /* 0x004fea0003900000 */
[----:B------:R-:W2:Y:S02]  /*a890*/  @!P0 SYNCS.PHASECHK.TRANS64 P0, [R0+URZ], R3 ;  /* 0x00000003000085a7 */ /* 0x000ea400080010ff */
[----:B--2---:R-:W-:Y:S05]  /*a8a0*/  @!P0 BRA `(.L_x_181) ;  /* 0xfffffffc00f08947 */ /* 0x004fea000383ffff */
[----:B------:R-:W-:Y:S05]  /*a8b0*/  BRA `(.L_x_182) ;  /* 0xffffff8800287947 */ /* 0x000fea000383ffff */
.L_x_59:
[----:B------:R-:W-:-:S07]  /*a8c0*/  MOV R0, UR5 ;  /* 0x0000000500007c02 */ /* 0x000fce0008000f00 */
.L_x_183:
[----:B-1----:R1:W2:Y:S02]  /*a8d0*/  SYNCS.PHASECHK.TRANS64.TRYWAIT P0, [R0+URZ], R3 ;  /* 0x00000003000075a7 */ /* 0x0022a400080011ff */
[----:B--2---:R-:W-:Y:S05]  /*a8e0*/  @!P0 NANOSLEEP.SYNCS 0x989680 ;  /* 0x009896800000895d */ /* 0x004fea0003900000 */
[----:B------:R-:W2:Y:S02]  /*a8f0*/  @!P0 SYNCS.PHASECHK.TRANS64 P0, [R0+URZ], R3 ;  /* 0x00000003000085a7 */ /* 0x000ea400080010ff */
[----:B--2---:R-:W-:Y:S05]  /*a900*/  @!P0 BRA `(.L_x_183) ;  /* 0xfffffffc00f08947 */ /* 0x004fea000383ffff */
[----:B------:R-:W-:Y:S05]  /*a910*/  BRA `(.L_x_184) ;  /* 0xffffff8800347947 */ /* 0x000fea000383ffff */
.L_x_60:
[----:B------:R-:W-:-:S07]  /*a920*/  MOV R0, UR5 ;  /* 0x0000000500007c02 */ /* 0x000fce0008000f00 */
.L_x_185:
[----:B-1----:R1:W2:Y:S02]  /*a930*/  SYNCS.PHASECHK.TRANS64.TRYWAIT P0, [R0+URZ], R3 ;  /* 0x00000003000075a7 */ /* 0x0022a400080011ff */
[----:B--2---:R-:W-:Y:S05]  /*a940*/  @!P0 NANOSLEEP.SYNCS 0x989680 ;  /* 0x009896800000895d */ /* 0x004fea0003900000 */
[----:B------:R-:W2:Y:S02]  /*a950*/  @!P0 SYNCS.PHASECHK.TRANS64 P0, [R0+URZ], R3 ;  /* 0x00000003000085a7 */ /* 0x000ea400080010ff */
[----:B--2---:R-:W-:Y:S05]  /*a960*/  @!P0 BRA `(.L_x_185) ;  /* 0xfffffffc00f08947 */ /* 0x004fea000383ffff */
[----:B------:R-:W-:Y:S05]  /*a970*/  BRA `(.L_x_186) ;  /* 0xffffff8800407947 */ /* 0x000fea000383ffff */
.L_x_61:
[----:B------:R-:W-:-:S07]  /*a980*/  MOV R0, UR5 ;  /* 0x0000000500007c02 */ /* 0x000fce0008000f00 */
.L_x_187:
[----:B-1----:R1:W2:Y:S02]  /*a990*/  SYNCS.PHASECHK.TRANS64.TRYWAIT P0, [R0+URZ], R3 ;  /* 0x00000003000075a7 */ /* 0x0022a400080011ff */
[----:B--2---:R-:W-:Y:S05]  /*a9a0*/  @!P0 NANOSLEEP.SYNCS 0x989680 ;  /* 0x009896800000895d */ /* 0x004fea0003900000 */
[----:B------:R-:W2:Y:S02]  /*a9b0*/  @!P0 SYNCS.PHASECHK.TRANS64 P0, [R0+URZ], R3 ;  /* 0x00000003000085a7 */ /* 0x000ea400080010ff */
[----:B--2---:R-:W-:Y:S05]  /*a9c0*/  @!P0 BRA `(.L_x_187) ;  /* 0xfffffffc00f08947 */ /* 0x004fea000383ffff */
[----:B------:R-:W-:Y:S05]  /*a9d0*/  BRA `(.L_x_188) ;  /* 0xffffff88004c7947 */ /* 0x000fea000383ffff */
.L_x_62:
[----:B------:R-:W-:-:S07]  /*a9e0*/  MOV R0, UR5 ;  /* 0x0000000500007c02 */ /* 0x000fce0008000f00 */
.L_x_189:
[----:B-1----:R1:W2:Y:S02]  /*a9f0*/  SYNCS.PHASECHK.TRANS64.TRYWAIT P0, [R0+URZ], R3 ;  /* 0x00000003000075a7 */ /* 0x0022a400080011ff */
[----:B--2---:R-:W-:Y:S05]  /*aa00*/  @!P0 NANOSLEEP.SYNCS 0x989680 ;  /* 0x009896800000895d */ /* 0x004fea0003900000 */
[----:B------:R-:W2:Y:S02]  /*aa10*/  @!P0 SYNCS.PHASECHK.TRANS64 P0, [R0+URZ], R3 ;  /* 0x00000003000085a7 */ /* 0x000ea400080010ff */
[----:B--2---:R-:W-:Y:S05]  /*aa20*/  @!P0 BRA `(.L_x_189) ;  /* 0xfffffffc00f08947 */ /* 0x004fea000383ffff */
[----:B------:R-:W-:Y:S05]  /*aa30*/  BRA `(.L_x_190) ;  /* 0xffffff8800587947 */ /* 0x000fea000383ffff */
.L_x_65:
[----:B--2---:R2:W3:Y:S02]  /*aa40*/  SYNCS.PHASECHK.TRANS64.TRYWAIT P0, [R2+URZ+0x1f0], R4 ;  /* 0x0001f004020075a7 */ /* 0x0044e400080011ff */
[----:B---3--:R-:W-:Y:S05]  /*aa50*/  @!P0 NANOSLEEP.SYNCS 0x989680 ;  /* 0x009896800000895d */ /* 0x008fea0003900000 */
[----:B------:R-:W3:Y:S02]  /*aa60*/  @!P0 SYNCS.PHASECHK.TRANS64 P0, [R2+URZ+0x1f0], R4 ;  /* 0x0001f004020085a7 */ /* 0x000ee400080010ff */
[----:B---3--:R-:W-:Y:S05]  /*aa70*/  @!P0 BRA `(.L_x_65) ;  /* 0xfffffffc00f08947 */ /* 0x008fea000383ffff */
[----:B------:R-:W-:Y:S05]  /*aa80*/  BRA `(.L_x_191) ;  /* 0xffffff8800b47947 */ /* 0x000fea000383ffff */
.L_x_66:
[----:B------:R-:W-:-:S07]  /*aa90*/  MOV R2, UR4 ;  /* 0x0000000400027c02 */ /* 0x000fce0008000f00 */
.L_x_192:
[----:B--2---:R2:W3:Y:S02]  /*aaa0*/  SYNCS.PHASECHK.TRANS64.TRYWAIT P0, [R2+URZ+0x1a0], R5 ;  /* 0x0001a005020075a7 */ /* 0x0044e400080011ff */
[----:B---3--:R-:W-:Y:S05]  /*aab0*/  @!P0 NANOSLEEP.SYNCS 0x989680 ;  /* 0x009896800000895d */ /* 0x008fea0003900000 */
[----:B------:R-:W3:Y:S02]  /*aac0*/  @!P0 SYNCS.PHASECHK.TRANS64 P0, [R2+URZ+0x1a0], R5 ;  /* 0x0001a005020085a7 */ /* 0x000ee400080010ff */
[----:B---3--:R-:W-:Y:S05]  /*aad0*/  @!P0 BRA `(.L_x_192) ;  /* 0xfffffffc00f08947 */ /* 0x008fea000383ffff */
[----:B------:R-:W-:Y:S05]  /*aae0*/  BRA `(.L_x_193) ;  /* 0xffffff8800c47947 */ /* 0x000fea000383ffff */
.L_x_67:
[----:B--2---:R2:W3:Y:S02]  /*aaf0*/  SYNCS.PHASECHK.TRANS64.TRYWAIT P1, [R2+URZ+0x190], R4 ;  /* 0x00019004020075a7 */ /* 0x0044e400080211ff */
[----:B---3--:R-:W-:Y:S05]  /*ab00*/  @!P1 NANOSLEEP.SYNCS 0x989680 ;  /* 0x009896800000995d */ /* 0x008fea0003900000 */
[----:B------:R-:W3:Y:S02]  /*ab10*/  @!P1 SYNCS.PHASECHK.TRANS64 P1, [R2+URZ+0x190], R4 ;  /* 0x00019004020095a7 */ /* 0x000ee400080210ff */
[----:B---3--:R-:W-:Y:S05]  /*ab20*/  @!P1 BRA `(.L_x_67) ;  /* 0xfffffffc00f09947 */ /* 0x008fea000383ffff */
[----:B------:R-:W-:Y:S05]  /*ab30*/  BRA `(.L_x_194) ;  /* 0xffffff8800f47947 */ /* 0x000fea000383ffff */
.L_x_70:
[----:B------:R-:W-:-:S07]  /*ab40*/  MOV R0, UR4 ;  /* 0x0000000400007c02 */ /* 0x000fce0008000f00 */
.L_x_195:
[----:B--2---:R2:W3:Y:S02]  /*ab50*/  SYNCS.PHASECHK.TRANS64.TRYWAIT P0, [R0+URZ+0x1a0], R2 ;  /* 0x0001a002000075a7 */ /* 0x0044e400080011ff */
[----:B---3--:R-:W-:Y:S05]  /*ab60*/  @!P0 NANOSLEEP.SYNCS 0x989680 ;  /* 0x009896800000895d */ /* 0x008fea0003900000 */
[----:B------:R-:W3:Y:S02]  /*ab70*/  @!P0 SYNCS.PHASECHK.TRANS64 P0, [R0+URZ+0x1a0], R2 ;  /* 0x0001a002000085a7 */ /* 0x000ee400080010ff */
[----:B---3--:R-:W-:Y:S05]  /*ab80*/  @!P0 BRA `(.L_x_195) ;  /* 0xfffffffc00f08947 */ /* 0x008fea000383ffff */
[----:B------:R-:W-:Y:S05]  /*ab90*/  BRA `(.L_x_69) ;  /* 0xffffff8c00487947 */ /* 0x000fea000383ffff */
.L_x_77:
[----:B-1----:R1:W2:Y:S02]  /*aba0*/  SYNCS.PHASECHK.TRANS64.TRYWAIT P1, [R0+URZ+0x190], R2 ;  /* 0x00019002000075a7 */ /* 0x0022a400080211ff */
[----:B--2---:R-:W-:Y:S05]  /*abb0*/  @!P1 NANOSLEEP.SYNCS 0x989680 ;  /* 0x009896800000995d */ /* 0x004fea0003900000 */
[----:B------:R-:W2:Y:S02]  /*abc0*/  @!P1 SYNCS.PHASECHK.TRANS64 P1, [R0+URZ+0x190], R2 ;  /* 0x00019002000095a7 */ /* 0x000ea400080210ff */
[----:B--2---:R-:W-:Y:S05]  /*abd0*/  @!P1 BRA `(.L_x_77) ;  /* 0xfffffffc00f09947 */ /* 0x004fea000383ffff */
[----:B------:R-:W-:Y:S05]  /*abe0*/  BRA `(.L_x_196) ;  /* 0xffffff9000a47947 */ /* 0x000fea000383ffff */
.L_x_78:
[----:B------:R-:W-:-:S07]  /*abf0*/  MOV R2, UR19 ;  /* 0x0000001300027c02 */ /* 0x000fce0008000f00 */
.L_x_197:
[----:B-1----:R1:W2:Y:S02]  /*ac00*/  SYNCS.PHASECHK.TRANS64.TRYWAIT P0, [R2+URZ+0x1d0], R0 ;  /* 0x0001d000020075a7 */ /* 0x0022a400080011ff */
[----:B--2---:R-:W-:Y:S05]  /*ac10*/  @!P0 NANOSLEEP.SYNCS 0x989680 ;  /* 0x009896800000895d */ /* 0x004fea0003900000 */
[----:B------:R-:W2:Y:S02]  /*ac20*/  @!P0 SYNCS.PHASECHK.TRANS64 P0, [R2+URZ+0x1d0], R0 ;  /* 0x0001d000020085a7 */ /* 0x000ea400080010ff */
[----:B--2---:R-:W-:Y:S05]  /*ac30*/  @!P0 BRA `(.L_x_197) ;  /* 0xfffffffc00f08947 */ /* 0x004fea000383ffff */
[----:B------:R-:W-:Y:S05]  /*ac40*/  BRA `(.L_x_198) ;  /* 0xffffff9000d87947 */ /* 0x000fea000383ffff */
.L_x_81:
[----:B------:R-:W-:Y:S07]  /*ac50*/  MOV R0, UR6 ;  /* 0x0000000600007c02 */ /* 0x000fee0008000f00 */
.L_x_199:
[----:B-1----:R1:W2:Y:S02]  /*ac60*/  SYNCS.PHASECHK.TRANS64.TRYWAIT P0, [R0+URZ], R2 ;  /* 0x00000002000075a7 */ /* 0x0022a400080011ff */
[----:B--2---:R-:W-:Y:S05]  /*ac70*/  @!P0 NANOSLEEP.SYNCS 0x989680 ;  /* 0x009896800000895d */ /* 0x004fea0003900000 */
[----:B------:R-:W2:Y:S02]  /*ac80*/  @!P0 SYNCS.PHASECHK.TRANS64 P0, [R0+URZ], R2 ;  /* 0x00000002000085a7 */ /* 0x000ea400080010ff */
[----:B--2---:R-:W-:Y:S05]  /*ac90*/  @!P0 BRA `(.L_x_199) ;  /* 0xfffffffc00f08947 */ /* 0x004fea000383ffff */
[----:B------:R-:W-:Y:S05]  /*aca0*/  BRA `(.L_x_80) ;  /* 0xffffff9400107947 */ /* 0x000fea000383ffff */
.L_x_84:
[----:B------:R-:W-:-:S07]  /*acb0*/  MOV R0, UR4 ;  /* 0x0000000400007c02 */ /* 0x000fce0008000f00 */
.L_x_200:
[----:B--2---:R2:W4:Y:S02]  /*acc0*/  SYNCS.PHASECHK.TRANS64.TRYWAIT P0, [R0+URZ], R2 ;  /* 0x00000002000075a7 */ /* 0x00452400080011ff */
[----:B----4-:R-:W-:Y:S05]  /*acd0*/  @!P0 NANOSLEEP.SYNCS 0x989680 ;  /* 0x009896800000895d */ /* 0x010fea0003900000 */
[----:B------:R-:W4:Y:S02]  /*ace0*/  @!P0 SYNCS.PHASECHK.TRANS64 P0, [R0+URZ], R2 ;  /* 0x00000002000085a7 */ /* 0x000f2400080010ff */
[----:B----4-:R-:W-:Y:S05]  /*acf0*/  @!P0 BRA `(.L_x_200) ;  /* 0xfffffffc00f08947 */ /* 0x010fea000383ffff */
[----:B------:R-:W-:Y:S05]  /*ad00*/  BRA `(.L_x_201) ;  /* 0xffffff9400b07947 */ /* 0x000fea000383ffff */
.L_x_85:
[----:B------:R-:W-:-:S07]  /*ad10*/  MOV R0, UR5 ;  /* 0x0000000500007c02 */ /* 0x000fce0008000f00 */
.L_x_202:
[----:B-1----:R1:W2:Y:S02]  /*ad20*/  SYNCS.PHASECHK.TRANS64.TRYWAIT P0, [R0+URZ], R3 ;  /* 0x00000003000075a7 */ /* 0x0022a400080011ff */
[----:B--2---:R-:W-:Y:S05]  /*ad30*/  @!P0 NANOSLEEP.SYNCS 0x989680 ;  /* 0x009896800000895d */ /* 0x004fea0003900000 */
[----:B------:R-:W2:Y:S02]  /*ad40*/  @!P0 SYNCS.PHASECHK.TRANS64 P0, [R0+URZ], R3 ;  /* 0x00000003000085a7 */ /* 0x000ea400080010ff */
[----:B--2---:R-:W-:Y:S05]  /*ad50*/  @!P0 BRA `(.L_x_202) ;  /* 0xfffffffc00f08947 */ /* 0x004fea000383ffff */
[----:B------:R-:W-:Y:S05]  /*ad60*/  BRA `(.L_x_203) ;  /* 0xffffff9400bc7947 */ /* 0x000fea000383ffff */
.L_x_86:
[----:B------:R-:W-:-:S07]  /*ad70*/  MOV R0, UR5 ;  /* 0x0000000500007c02 */ /* 0x000fce0008000f00 */
.L_x_204:
[----:B-1----:R1:W2:Y:S02]  /*ad80*/  SYNCS.PHASECHK.TRANS64.TRYWAIT P0, [R0+URZ], R3 ;  /* 0x00000003000075a7 */ /* 0x0022a400080011ff */
[----:B--2---:R-:W-:Y:S05]  /*ad90*/  @!P0 NANOSLEEP.SYNCS 0x989680 ;  /* 0x009896800000895d */ /* 0x004fea0003900000 */
[----:B------:R-:W2:Y:S02]  /*ada0*/  @!P0 SYNCS.PHASECHK.TRANS64 P0, [R0+URZ], R3 ;  /* 0x00000003000085a7 */ /* 0x000ea400080010ff */
[----:B--2---:R-:W-:Y:S05]  /*adb0*/  @!P0 BRA `(.L_x_204) ;  /* 0xfffffffc00f08947 */ /* 0x004fea000383ffff */
[----:B------:R-:W-:Y:S05]  /*adc0*/  BRA `(.L_x_205) ;  /* 0xffffff9400c87947 */ /* 0x000fea000383ffff */
.L_x_87:
[----:B-1----:R-:W-:-:S07]  /*add0*/  MOV R0, UR4 ;  /* 0x0000000400007c02 */ /* 0x002fce0008000f00 */
.L_x_206:
[----:B-1----:R1:W2:Y:S02]  /*ade0*/  SYNCS.PHASECHK.TRANS64.TRYWAIT P0, [R0+URZ], R2 ;  /* 0x00000002000075a7 */ /* 0x0022a400080011ff */
[----:B--2---:R-:W-:Y:S05]  /*adf0*/  @!P0 NANOSLEEP.SYNCS 0x989680 ;  /* 0x009896800000895d */ /* 0x004fea0003900000 */
[----:B------:R-:W2:Y:S02]  /*ae00*/  @!P0 SYNCS.PHASECHK.TRANS64 P0, [R0+URZ], R2 ;  /* 0x00000002000085a7 */ /* 0x000ea400080010ff */
[----:B--2---:R-:W-:Y:S05]  /*ae10*/  @!P0 BRA `(.L_x_206) ;  /* 0xfffffffc00f08947 */ /* 0x004fea000383ffff */
[----:B------:R-:W-:Y:S05]  /*ae20*/  BRA `(.L_x_207) ;  /* 0xffffff9400d47947 */ /* 0x000fea000383ffff */
.L_x_92:
[----:B--2---:R2:W3:Y:S02]  /*ae30*/  SYNCS.PHASECHK.TRANS64.TRYWAIT P0, [R8+URZ+0x190], R0 ;  /* 0x00019000080075a7 */ /* 0x0044e400080011ff */
[----:B---3--:R-:W-:Y:S05]  /*ae40*/  @!P0 NANOSLEEP.SYNCS 0x989680 ;  /* 0x009896800000895d */ /* 0x008fea0003900000 */
[----:B------:R-:W3:Y:S02]  /*ae50*/  @!P0 SYNCS.PHASECHK.TRANS64 P0, [R8+URZ+0x190], R0 ;  /* 0x00019000080085a7 */ /* 0x000ee400080010ff */
[----:B---3--:R-:W-:Y:S05]  /*ae60*/  @!P0 BRA `(.L_x_92) ;  /* 0xfffffffc00f08947 */ /* 0x008fea000383ffff */
[----:B------:R-:W-:Y:S05]  /*ae70*/  BRA `(.L_x_208) ;  /* 0xffffff9c00087947 */ /* 0x000fea000383ffff */
.L_x_95:
[----:B--2---:R-:W-:Y:S07]  /*ae80*/  MOV R0, UR21 ;  /* 0x0000001500007c02 */ /* 0x004fee0008000f00 */
.L_x_209:
[----:B--2---:R2:W3:Y:S02]  /*ae90*/  SYNCS.PHASECHK.TRANS64.TRYWAIT P1, [R0+URZ+0x188], R2 ;  /* 0x00018802000075a7 */ /* 0x0044e400080211ff */
[----:B---3--:R-:W-:Y:S05]  /*aea0*/  @!P1 NANOSLEEP.SYNCS 0x989680 ;  /* 0x009896800000995d */ /* 0x008fea0003900000 */
[----:B------:R-:W3:Y:S02]  /*aeb0*/  @!P1 SYNCS.PHASECHK.TRANS64 P1, [R0+URZ+0x188], R2 ;  /* 0x00018802000095a7 */ /* 0x000ee400080210ff */
[----:B---3--:R-:W-:Y:S05]  /*aec0*/  @!P1 BRA `(.L_x_209) ;  /* 0xfffffffc00f09947 */ /* 0x008fea000383ffff */
[----:B------:R-:W-:Y:S05]  /*aed0*/  BRA `(.L_x_94) ;  /* 0xffffffa000847947 */ /* 0x000fea000383ffff */
.L_x_98:
[----:B--2---:R-:W-:Y:S07]  /*aee0*/  MOV R0, UR21 ;  /* 0x0000001500007c02 */ /* 0x004fee0008000f00 */
.L_x_210:
[----:B--2---:R2:W3:Y:S02]  /*aef0*/  SYNCS.PHASECHK.TRANS64.TRYWAIT P0, [R0+URZ+0x160], R4 ;  /* 0x00016004000075a7 */ /* 0x0044e400080011ff */
[----:B---3--:R-:W-:Y:S05]  /*af00*/  @!P0 NANOSLEEP.SYNCS 0x989680 ;  /* 0x009896800000895d */ /* 0x008fea0003900000 */
[----:B------:R-:W3:Y:S02]  /*af10*/  @!P0 SYNCS.PHASECHK.TRANS64 P0, [R0+URZ+0x160], R4 ;  /* 0x00016004000085a7 */ /* 0x000ee400080010ff */
[----:B---3--:R-:W-:Y:S05]  /*af20*/  @!P0 BRA `(.L_x_210) ;  /* 0xfffffffc00f08947 */ /* 0x008fea000383ffff */
[----:B------:R-:W-:Y:S05]  /*af30*/  BRA `(.L_x_211) ;  /* 0xffffffa000dc7947 */ /* 0x000fea000383ffff */
.L_x_99:
[----:B------:R-:W-:Y:S07]  /*af40*/  MOV R0, UR21 ;  /* 0x0000001500007c02 */ /* 0x000fee0008000f00 */
.L_x_212:
[----:B--2---:R2:W3:Y:S02]  /*af50*/  SYNCS.PHASECHK.TRANS64.TRYWAIT P0, [R0+URZ+0x168], R4 ;  /* 0x00016804000075a7 */ /* 0x0044e400080011ff */
[----:B---3--:R-:W-:Y:S05]  /*af60*/  @!P0 NANOSLEEP.SYNCS 0x989680 ;  /* 0x009896800000895d */ /* 0x008fea0003900000 */
[----:B------:R-:W3:Y:S02]  /*af70*/  @!P0 SYNCS.PHASECHK.TRANS64 P0, [R0+URZ+0x168], R4 ;  /* 0x00016804000085a7 */ /* 0x000ee400080010ff */
[----:B---3--:R-:W-:Y:S05]  /*af80*/  @!P0 BRA `(.L_x_212) ;  /* 0xfffffffc00f08947 */ /* 0x008fea000383ffff */
[----:B------:R-:W-:Y:S05]  /*af90*/  BRA `(.L_x_213) ;  /* 0xffffffa400187947 */ /* 0x000fea000383ffff */
.L_x_100:
[----:B------:R-:W-:Y:S07]  /*afa0*/  MOV R0, UR21 ;  /* 0x0000001500007c02 */ /* 0x000fee0008000f00 */
.L_x_214:
[----:B--2---:R2:W3:Y:S02]  /*afb0*/  SYNCS.PHASECHK.TRANS64.TRYWAIT P0, [R0+URZ+0x170], R4 ;  /* 0x00017004000075a7 */ /* 0x0044e400080011ff */
[----:B---3--:R-:W-:Y:S05]  /*afc0*/  @!P0 NANOSLEEP.SYNCS 0x989680 ;  /* 0x009896800000895d */ /* 0x008fea0003900000 */
[----:B------:R-:W3:Y:S02]  /*afd0*/  @!P0 SYNCS.PHASECHK.TRANS64 P0, [R0+URZ+0x170], R4 ;  /* 0x00017004000085a7 */ /* 0x000ee400080010ff */
[----:B---3--:R-:W-:Y:S05]  /*afe0*/  @!P0 BRA `(.L_x_214) ;  /* 0xfffffffc00f08947 */ /* 0x008fea000383ffff */
[----:B------:R-:W-:Y:S05]  /*aff0*/  BRA `(.L_x_215) ;  /* 0xffffffa400607947 */ /* 0x000fea000383ffff */
.L_x_101:
[----:B------:R-:W-:Y:S07]  /*b000*/  MOV R0, UR21 ;  /* 0x0000001500007c02 */ /* 0x000fee0008000f00 */
.L_x_216:
[----:B--2---:R2:W3:Y:S02]  /*b010*/  SYNCS.PHASECHK.TRANS64.TRYWAIT P0, [R0+URZ+0x178], R4 ;  /* 0x00017804000075a7 */ /* 0x0044e400080011ff */
[----:B---3--:R-:W-:Y:S05]  /*b020*/  @!P0 NANOSLEEP.SYNCS 0x989680 ;  /* 0x009896800000895d */ /* 0x008fea0003900000 */
[----:B------:R-:W3:Y:S02]  /*b030*/  @!P0 SYNCS.PHASECHK.TRANS64 P0, [R0+URZ+0x178], R4 ;  /* 0x00017804000085a7 */ /* 0x000ee400080010ff */
[----:B---3--:R-:W-:Y:S05]  /*b040*/  @!P0 BRA `(.L_x_216) ;  /* 0xfffffffc00f08947 */ /* 0x008fea000383ffff */
[----:B------:R-:W-:Y:S05]  /*b050*/  BRA `(.L_x_217) ;  /* 0xffffffa400ac7947 */ /* 0x000fea000383ffff */
.L_x_103:
[----:B------:R-:W-:-:S07]  /*b060*/  MOV R0, UR21 ;  /* 0x0000001500007c02 */ /* 0x000fce0008000f00 */
.L_x_218:
[----:B---3--:R3:W4:Y:S02]  /*b070*/  SYNCS.PHASECHK.TRANS64.TRYWAIT P0, [R0+URZ+0x160], R2 ;  /* 0x00016002000075a7 */ /* 0x00872400080011ff */
[----:B----4-:R-:W-:Y:S05]  /*b080*/  @!P0 NANOSLEEP.SYNCS 0x989680 ;  /* 0x009896800000895d */ /* 0x010fea0003900000 */
[----:B------:R-:W4:Y:S02]  /*b090*/  @!P0 SYNCS.PHASECHK.TRANS64 P0, [R0+URZ+0x160], R2 ;  /* 0x00016002000085a7 */ /* 0x000f2400080010ff */
[----:B----4-:R-:W-:Y:S05]  /*b0a0*/  @!P0 BRA `(.L_x_218) ;  /* 0xfffffffc00f08947 */ /* 0x010fea000383ffff */
[----:B------:R-:W-:Y:S05]  /*b0b0*/  BRA `(.L_x_219) ;  /* 0xffffffa800247947 */ /* 0x000fea000383ffff */
.L_x_104:
[----:B---3--:R-:W-:-:S07]  /*b0c0*/  MOV R0, UR21 ;  /* 0x0000001500007c02 */ /* 0x008fce0008000f00 */
.L_x_220:
[----:B---3--:R3:W4:Y:S02]  /*b0d0*/  SYNCS.PHASECHK.TRANS64.TRYWAIT P0, [R0+URZ+0x168], R2 ;  /* 0x00016802000075a7 */ /* 0x00872400080011ff */
[----:B----4-:R-:W-:Y:S05]  /*b0e0*/  @!P0 NANOSLEEP.SYNCS 0x989680 ;  /* 0x009896800000895d */ /* 0x010fea0003900000 */
[----:B------:R-:W4:Y:S02]  /*b0f0*/  @!P0 SYNCS.PHASECHK.TRANS64 P0, [R0+URZ+0x168], R2 ;  /* 0x00016802000085a7 */ /* 0x000f2400080010ff */
[----:B----4-:R-:W-:Y:S05]  /*b100*/  @!P0 BRA `(.L_x_220) ;  /* 0xfffffffc00f08947 */ /* 0x010fea000383ffff */
[----:B------:R-:W-:Y:S05]  /*b110*/  BRA `(.L_x_221) ;  /* 0xffffffa800147947 */ /* 0x000fea000383ffff */
.L_x_105:
[----:B---3--:R-:W-:-:S07]  /*b120*/  MOV R0, UR21 ;  /* 0x0000001500007c02 */ /* 0x008fce0008000f00 */
.L_x_222:
[----:B---3--:R3:W4:Y:S02]  /*b130*/  SYNCS.PHASECHK.TRANS64.TRYWAIT P0, [R0+URZ+0x170], R2 ;  /* 0x00017002000075a7 */ /* 0x00872400080011ff */
[----:B----4-:R-:W-:Y:S05]  /*b140*/  @!P0 NANOSLEEP.SYNCS 0x989680 ;  /* 0x009896800000895d */ /* 0x010fea0003900000 */
[----:B------:R-:W4:Y:S02]  /*b150*/  @!P0 SYNCS.PHASECHK.TRANS64 P0, [R0+URZ+0x170], R2 ;  /* 0x00017002000085a7 */ /* 0x000f2400080010ff */
[----:B----4-:R-:W-:Y:S05]  /*b160*/  @!P0 BRA `(.L_x_222) ;  /* 0xfffffffc00f08947 */ /* 0x010fea000383ffff */
[----:B------:R-:W-:Y:S05]  /*b170*/  BRA `(.L_x_223) ;  /* 0xffffffa800047947 */ /* 0x000fea000383ffff */
.L_x_107:
[----:B-1----:R1:W2:Y:S02]  /*b180*/  SYNCS.PHASECHK.TRANS64.TRYWAIT P0, [R3+URZ+0x190], R0 ;  /* 0x00019000030075a7 */ /* 0x0022a400080011ff */
[----:B--2---:R-:W-:Y:S05]  /*b190*/  @!P0 NANOSLEEP.SYNCS 0x989680 ;  /* 0x009896800000895d */ /* 0x004fea0003900000 */
[----:B------:R-:W2:Y:S02]  /*b1a0*/  @!P0 SYNCS.PHASECHK.TRANS64 P0, [R3+URZ+0x190], R0 ;  /* 0x00019000030085a7 */ /* 0x000ea400080010ff */
[----:B--2---:R-:W-:Y:S05]  /*b1b0*/  @!P0 BRA `(.L_x_107) ;  /* 0xfffffffc00f08947 */ /* 0x004fea000383ffff */
[----:B------:R-:W-:Y:S05]  /*b1c0*/  BRA `(.L_x_224) ;  /* 0xffffffa800d07947 */ /* 0x000fea000383ffff */
.L_x_118:
[----:B-1----:R1:W2:Y:S02]  /*b1d0*/  SYNCS.PHASECHK.TRANS64.TRYWAIT P1, [R2+URZ+0x140], R0 ;  /* 0x00014000020075a7 */ /* 0x0022a400080211ff */
[----:B--2---:R-:W-:Y:S05]  /*b1e0*/  @!P1 NANOSLEEP.SYNCS 0x989680 ;  /* 0x009896800000995d */ /* 0x004fea0003900000 */
[----:B------:R-:W2:Y:S02]  /*b1f0*/  @!P1 SYNCS.PHASECHK.TRANS64 P1, [R2+URZ+0x140], R0 ;  /* 0x00014000020095a7 */ /* 0x000ea400080210ff */
[----:B--2---:R-:W-:Y:S05]  /*b200*/  @!P1 BRA `(.L_x_118) ;  /* 0xfffffffc00f09947 */ /* 0x004fea000383ffff */
[----:B------:R-:W-:Y:S05]  /*b210*/  BRA `(.L_x_117) ;  /* 0xffffffb800447947 */ /* 0x000fea000383ffff */
.L_x_120:
[----:B-1----:R1:W2:Y:S02]  /*b220*/  SYNCS.PHASECHK.TRANS64.TRYWAIT P0, [R52+URZ+0x1b0], R3 ;  /* 0x0001b003340075a7 */ /* 0x0022a400080011ff */
[----:B--2---:R-:W-:Y:S05]  /*b230*/  @!P0 NANOSLEEP.SYNCS 0x989680 ;  /* 0x009896800000895d */ /* 0x004fea0003900000 */
[----:B------:R-:W2:Y:S02]  /*b240*/  @!P0 SYNCS.PHASECHK.TRANS64 P0, [R52+URZ+0x1b0], R3 ;  /* 0x0001b003340085a7 */ /* 0x000ea400080010ff */
[----:B--2---:R-:W-:Y:S05]  /*b250*/  @!P0 BRA `(.L_x_120) ;  /* 0xfffffffc00f08947 */ /* 0x004fea000383ffff */
[----:B------:R-:W-:Y:S05]  /*b260*/  BRA `(.L_x_119) ;  /* 0xffffffb800987947 */ /* 0x000fea000383ffff */
.L_x_128:
[----:B--2---:R2:W3:Y:S02]  /*b270*/  SYNCS.PHASECHK.TRANS64.TRYWAIT P0, [R0+URZ+0x140], R2 ;  /* 0x00014002000075a7 */ /* 0x0044e400080011ff */
[----:B---3--:R-:W-:Y:S05]  /*b280*/  @!P0 NANOSLEEP.SYNCS 0x989680 ;  /* 0x009896800000895d */ /* 0x008fea0003900000 */
[----:B------:R-:W3:Y:S02]  /*b290*/  @!P0 SYNCS.PHASECHK.TRANS64 P0, [R0+URZ+0x140], R2 ;  /* 0x00014002000085a7 */ /* 0x000ee400080010ff */
[----:B---3--:R-:W-:Y:S05]  /*b2a0*/  @!P0 BRA `(.L_x_128) ;  /* 0xfffffffc00f08947 */ /* 0x008fea000383ffff */
[----:B------:R-:W-:Y:S05]  /*b2b0*/  BRA `(.L_x_127) ;  /* 0xffffffc4008c7947 */ /* 0x000fea000383ffff */
.L_x_136:
[----:B--2---:R2:W3:Y:S02]  /*b2c0*/  SYNCS.PHASECHK.TRANS64.TRYWAIT P0, [R0+URZ+0x140], R4 ;  /* 0x00014004000075a7 */ /* 0x0044e400080011ff */
[----:B---3--:R-:W-:Y:S05]  /*b2d0*/  @!P0 NANOSLEEP.SYNCS 0x989680 ;  /* 0x009896800000895d */ /* 0x008fea0003900000 */
[----:B------:R-:W3:Y:S02]  /*b2e0*/  @!P0 SYNCS.PHASECHK.TRANS64 P0, [R0+URZ+0x140], R4 ;  /* 0x00014004000085a7 */ /* 0x000ee400080010ff */
[----:B---3--:R-:W-:Y:S05]  /*b2f0*/  @!P0 BRA `(.L_x_136) ;  /* 0xfffffffc00f08947 */ /* 0x008fea000383ffff */
[----:B------:R-:W-:Y:S05]  /*b300*/  BRA `(.L_x_135) ;  /* 0xffffffd000c87947 */ /* 0x000fea000383ffff */
.L_x_144:
[----:B--2---:R2:W3:Y:S02]  /*b310*/  SYNCS.PHASECHK.TRANS64.TRYWAIT P0, [R0+URZ+0x140], R2 ;  /* 0x00014002000075a7 */ /* 0x0044e400080011ff */
[----:B---3--:R-:W-:Y:S05]  /*b320*/  @!P0 NANOSLEEP.SYNCS 0x989680 ;  /* 0x009896800000895d */ /* 0x008fea0003900000 */
[----:B------:R-:W3:Y:S02]  /*b330*/  @!P0 SYNCS.PHASECHK.TRANS64 P0, [R0+URZ+0x140], R2 ;  /* 0x00014002000085a7 */ /* 0x000ee400080010ff */
[----:B---3--:R-:W-:Y:S05]  /*b340*/  @!P0 BRA `(.L_x_144) ;  /* 0xfffffffc00f08947 */ /* 0x008fea000383ffff */
[----:B------:R-:W-:Y:S05]  /*b350*/  BRA `(.L_x_143) ;  /* 0xffffffe000147947 */ /* 0x000fea000383ffff */
        .weak           $__internal_0_$__cuda_sm10x_tcgen05_guardrail_trap_col_being_dealloced_not_returned_by_alloc
        .type           $__internal_0_$__cuda_sm10x_tcgen05_guardrail_trap_col_being_dealloced_not_returned_by_alloc,@function
        .size           $__internal_0_$__cuda_sm10x_tcgen05_guardrail_trap_col_being_dealloced_not_returned_by_alloc,($__internal_1_$__cuda_sm10x_tcgen05_guardrail_trap_phase_invalid_during_alloc - $__internal_0_$__cuda_sm10x_tcgen05_guardrail_trap_col_being_dealloced_not_returned_by_alloc)
$__internal_0_$__cuda_sm10x_tcgen05_guardrail_trap_col_being_dealloced_not_returned_by_alloc:
[----:B------:R-:W-:Y:S05]  /*b360*/  BPT.TRAP 0x1 ;  /* 0x000000040000795c */ /* 0x000fea0000300000 */
[----:B------:R-:W-:-:S04]  /*b370*/  HFMA2 R3, -RZ, RZ, 0, 0 ;  /* 0x00000000ff037431 */ /* 0x000fc800000001ff */
[----:B------:R-:W-:Y:S05]  /*b380*/  RET.REL.NODEC R2 `(_ZN7cutlass13device_kernelINS_4gemm6kernel13GemmUniversalIN4cute5tupleIJiiiiEEENS1_10collective13CollectiveMmaINS1_35MainloopSm100TmaUmmaWarpSpecializedILi20ELi2ELi4ENS5_IJNS4_1CILi2EEENSA_ILi1EEESC_EEEEENS5_IJNSA_ILi64EEENSA_ILi256EEENSA_ILi32EEEEEEaNS5_IJlSC_lEEEaSJ_NS4_8TiledMMAINS4_8MMA_AtomIJNS4_15SM100_MMA_S8_SSIaaiLi64ELi256ELNS4_4UMMA5MajorE0ELSO_0ELNSN_8SaturateE0EEEEEENS4_6LayoutINS5_IJSC_SC_SC_EEENS5_IJNSA_ILi0EEESU_SU_EEEEENS5_IJNS4_10UnderscoreESX_SX_EEEEENS4_13SM90_TMA_LOADENS4_14ComposedLayoutINS4_7SwizzleILi1ELi4ELi3EEENS4_18smem_ptr_flag_bitsILi8EEENSS_INS5_IJNSA_ILi8EEESH_EEENS5_IJSH_SC_EEEEEEEvNS4_8identityENS4_23SM90_TMA_LOAD_MULTICASTES1A_vS1B_EENS_8epilogue10collective18CollectiveEpilogueINS1E_23Sm100TmaWarpSpecializedILi4ELi2ELi32ELb0ELb0EEEJSI_NS5_IJNSS_ISF_SC_EES1J_EEEaSJ_aSJ_NS1E_6fusion15FusionCallbacksIS1I_NS1L_17LinearCombinationIaiaiLNS_15FloatRoundStyleE2EEESI_S1K_JEEENS4_5SM1004TMEM4LOAD26SM100_TMEM_LOAD_16dp32b32xES10_NS11_INS12_ILi2ELi4ELi3EEES15_NSS_INS5_IJS16_SF_EEENS5_IJSF_SC_EEEEEEENS4_39AutoVectorizingCopyWithAssumedAlignmentILi128EEENS4_14SM90_TMA_STOREES1Z_S21_S21_EEEvvEEEEvNT_6ParamsE) ;  /* 0xffffff4c021c7950 */ /* 0x000fea0003c3ffff */
        .weak           $__internal_1_$__cuda_sm10x_tcgen05_guardrail_trap_phase_invalid_during_alloc
        .type           $__internal_1_$__cuda_sm10x_tcgen05_guardrail_trap_phase_invalid_during_alloc,@function
        .size           $__internal_1_$__cuda_sm10x_tcgen05_guardrail_trap_phase_invalid_during_alloc,($__internal_2_$__cuda_sm10x_tcgen05_guardrail_trap_unallocated_columns_being_dealloced - $__internal_1_$__cuda_sm10x_tcgen05_guardrail_trap_phase_invalid_during_alloc)
$__internal_1_$__cuda_sm10x_tcgen05_guardrail_trap_phase_invalid_during_alloc:
[----:B------:R-:W-:Y:S05]  /*b390*/  BPT.TRAP 0x1 ;  /* 0x000000040000795c */ /* 0x000fea0000300000 */
[----:B------:R-:W-:-:S04]  /*b3a0*/  MOV R5, 0x0 ;  /* 0x0000000000057802 */ /* 0x000fc80000000f00 */
[----:B------:R-:W-:Y:S05]  /*b3b0*/  RET.REL.NODEC R4 `(_ZN7cutlass13device_kernelINS_4gemm6kernel13GemmUniversalIN4cute5tupleIJiiiiEEENS1_10collective13CollectiveMmaINS1_35MainloopSm100TmaUmmaWarpSpecializedILi20ELi2ELi4ENS5_IJNS4_1CILi2EEENSA_ILi1EEESC_EEEEENS5_IJNSA_ILi64EEENSA_ILi256EEENSA_ILi32EEEEEEaNS5_IJlSC_lEEEaSJ_NS4_8TiledMMAINS4_8MMA_AtomIJNS4_15SM100_MMA_S8_SSIaaiLi64ELi256ELNS4_4UMMA5MajorE0ELSO_0ELNSN_8SaturateE0EEEEEENS4_6LayoutINS5_IJSC_SC_SC_EEENS5_IJNSA_ILi0EEESU_SU_EEEEENS5_IJNS4_10UnderscoreESX_SX_EEEEENS4_13SM90_TMA_LOADENS4_14ComposedLayoutINS4_7SwizzleILi1ELi4ELi3EEENS4_18smem_ptr_flag_bitsILi8EEENSS_INS5_IJNSA_ILi8EEESH_EEENS5_IJSH_SC_EEEEEEEvNS4_8identityENS4_23SM90_TMA_LOAD_MULTICASTES1A_vS1B_EENS_8epilogue10collective18CollectiveEpilogueINS1E_23Sm100TmaWarpSpecializedILi4ELi2ELi32ELb0ELb0EEEJSI_NS5_IJNSS_ISF_SC_EES1J_EEEaSJ_aSJ_NS1E_6fusion15FusionCallbacksIS1I_NS1L_17LinearCombinationIaiaiLNS_15FloatRoundStyleE2EEESI_S1K_JEEENS4_5SM1004TMEM4LOAD26SM100_TMEM_LOAD_16dp32b32xES10_NS11_INS12_ILi2ELi4ELi3EEES15_NSS_INS5_IJS16_SF_EEENS5_IJSF_SC_EEEEEEENS4_39AutoVectorizingCopyWithAssumedAlignmentILi128EEENS4_14SM90_TMA_STOREES1Z_S21_S21_EEEvvEEEEvNT_6ParamsE) ;  /* 0xffffff4c04107950 */ /* 0x000fea0003c3ffff */
        .weak           $__internal_2_$__cuda_sm10x_tcgen05_guardrail_trap_unallocated_columns_being_dealloced
        .type           $__internal_2_$__cuda_sm10x_tcgen05_guardrail_trap_unallocated_columns_being_dealloced,@function
        .size           $__internal_2_$__cuda_sm10x_tcgen05_guardrail_trap_unallocated_columns_being_dealloced,(.L_x_226 - $__internal_2_$__cuda_sm10x_tcgen05_guardrail_trap_unallocated_columns_being_dealloced)
$__internal_2_$__cuda_sm10x_tcgen05_guardrail_trap_unallocated_columns_being_dealloced:
[----:B------:R-:W-:Y:S05]  /*b3c0*/  BPT.TRAP 0x1 ;  /* 0x000000040000795c */ /* 0x000fea0000300000 */
[----:B------:R-:W-:-:S04]  /*b3d0*/  HFMA2 R3, -RZ, RZ, 0, 0 ;  /* 0x00000000ff037431 */ /* 0x000fc800000001ff */
[----:B------:R-:W-:Y:S05]  /*b3e0*/  RET.REL.NODEC R2 `(_ZN7cutlass13device_kernelINS_4gemm6kernel13GemmUniversalIN4cute5tupleIJiiiiEEENS1_10collective13CollectiveMmaINS1_35MainloopSm100TmaUmmaWarpSpecializedILi20ELi2ELi4ENS5_IJNS4_1CILi2EEENSA_ILi1EEESC_EEEEENS5_IJNSA_ILi64EEENSA_ILi256EEENSA_ILi32EEEEEEaNS5_IJlSC_lEEEaSJ_NS4_8TiledMMAINS4_8MMA_AtomIJNS4_15SM100_MMA_S8_SSIaaiLi64ELi256ELNS4_4UMMA5MajorE0ELSO_0ELNSN_8SaturateE0EEEEEENS4_6LayoutINS5_IJSC_SC_SC_EEENS5_IJNSA_ILi0EEESU_SU_EEEEENS5_IJNS4_10UnderscoreESX_SX_EEEEENS4_13SM90_TMA_LOADENS4_14ComposedLayoutINS4_7SwizzleILi1ELi4ELi3EEENS4_18smem_ptr_flag_bitsILi8EEENSS_INS5_IJNSA_ILi8EEESH_EEENS5_IJSH_SC_EEEEEEEvNS4_8identityENS4_23SM90_TMA_LOAD_MULTICASTES1A_vS1B_EENS_8epilogue10collective18CollectiveEpilogueINS1E_23Sm100TmaWarpSpecializedILi4ELi2ELi32ELb0ELb0EEEJSI_NS5_IJNSS_ISF_SC_EES1J_EEEaSJ_aSJ_NS1E_6fusion15FusionCallbacksIS1I_NS1L_17LinearCombinationIaiaiLNS_15FloatRoundStyleE2EEESI_S1K_JEEENS4_5SM1004TMEM4LOAD26SM100_TMEM_LOAD_16dp32b32xES10_NS11_INS12_ILi2ELi4ELi3EEES15_NSS_INS5_IJS16_SF_EEENS5_IJSF_SC_EEEEEEENS4_39AutoVectorizingCopyWithAssumedAlignmentILi128EEENS4_14SM90_TMA_STOREES1Z_S21_S21_EEEvvEEEEvNT_6ParamsE) ;  /* 0xffffff4c02047950 */ /* 0x000fea0003c3ffff */
.L_x_225:
[----:B------:R-:W-:-:S00]  /*b3f0*/  BRA `(.L_x_225) ;  /* 0xfffffffc00fc7947 */ /* 0x000fc0000383ffff */
[----:B------:R-:W-:-:S00]  /*b400*/  NOP ;  /* 0x0000000000007918 */ /* 0x000fc00000000000 */
[----:B------:R-:W-:-:S00]  /*b410*/  NOP ;  /* 0x0000000000007918 */ /* 0x000fc00000000000 */
[----:B------:R-:W-:-:S00]  /*b420*/  NOP ;  /* 0x0000000000007918 */ /* 0x000fc00000000000 */
[----:B------:R-:W-:-:S00]  /*b430*/  NOP ;  /* 0x0000000000007918 */ /* 0x000fc00000000000 */
[----:B------:R-:W-:-:S00]  /*b440*/  NOP ;  /* 0x0000000000007918 */ /* 0x000fc00000000000 */
[----:B------:R-:W-:-:S00]  /*b450*/  NOP ;  /* 0x0000000000007918 */ /* 0x000fc00000000000 */
[----:B------:R-:W-:-:S00]  /*b460*/  NOP ;  /* 0x0000000000007918 */ /* 0x000fc00000000000 */
[----:B------:R-:W-:-:S00]  /*b470*/  NOP ;  /* 0x0000000000007918 */ /* 0x000fc00000000000 */
.L_x_226:


//--------------------- .nv.global.init           --------------------------
	.section	.nv.global.init,"aw",@progbits
.nv.global.init:
	.type		$str$27,@object
	.size		$str$27,($str$28 - $str$27)
$str$27:
        /*0000*/ 	.byte	0x28, 0x61, 0x64, 0x64, 0x72, 0x65, 0x73, 0x73, 0x20, 0x26, 0x20, 0x6d, 0x61, 0x73, 0x6b, 0x29
        /*0010*/ 	.byte	0x20, 0x3d, 0x3d, 0x20, 0x30, 0x00
	.type		$str$28,@object
	.size		$str$28,($str$26 - $str$28)
$str$28:
        /*0016*/ 	.byte	0x2f, 0x74, 0x6d, 0x70, 0x2f, 0x63, 0x75, 0x74, 0x6c, 0x61, 0x73, 0x73, 0x5f, 0x73, 0x77, 0x65
        /*0026*/ 	.byte	0x65, 0x70, 0x5f, 0x73, 0x72, 0x63, 0x2f, 0x69, 0x6e, 0x63, 0x6c, 0x75, 0x64, 0x65, 0x2f, 0x63
        /*0036*/ 	.byte	0x75, 0x74, 0x65, 0x2f, 0x70, 0x6f, 0x69, 0x6e, 0x74, 0x65, 0x72, 0x5f, 0x66, 0x6c, 0x61, 0x67
        /*0046*/ 	.byte	0x67, 0x65, 0x64, 0x2e, 0x68, 0x70, 0x70, 0x00
	.type		$str$26,@object
	.size		$str$26,($str$25 - $str$26)
$str$26:
        /*004e*/ 	.byte	0x2f, 0x74, 0x6d, 0x70, 0x2f, 0x63, 0x75, 0x74, 0x6c, 0x61, 0x73, 0x73, 0x5f, 0x73, 0x77, 0x65
        /*005e*/ 	.byte	0x65, 0x70, 0x5f, 0x73, 0x72, 0x63, 0x2f, 0x69, 0x6e, 0x63, 0x6c, 0x75, 0x64, 0x65, 0x2f, 0x63
        /*006e*/ 	.byte	0x75, 0x74, 0x65, 0x2f, 0x61, 0x74, 0x6f, 0x6d, 0x2f, 0x63, 0x6f, 0x70, 0x79, 0x5f, 0x74, 0x72
        /*007e*/ 	.byte	0x61, 0x69, 0x74, 0x73, 0x5f, 0x73, 0x6d, 0x31, 0x30, 0x30, 0x2e, 0x68, 0x70, 0x70, 0x00
	.type		$str$25,@object
	.size		$str$25,(__unnamed_1 - $str$25)
$str$25:
        /*008d*/ 	.byte	0x28, 0x28, 0x75, 0x69, 0x6e, 0x74, 0x33, 0x32, 0x5f, 0x74, 0x28, 0x74, 0x68, 0x72, 0x65, 0x61
        /*009d*/ 	.byte	0x64, 0x49, 0x64, 0x78, 0x2e, 0x78, 0x29, 0x20, 0x2f, 0x20, 0x33, 0x32, 0x29, 0x20, 0x25, 0x20
        /*00ad*/ 	.byte	0x34, 0x29, 0x20, 0x3d, 0x3d, 0x20, 0x28, 0x28, 0x28, 0x74, 0x6d, 0x65, 0x6d, 0x5f, 0x61, 0x64
        /*00bd*/ 	.byte	0x64, 0x72, 0x20, 0x3e, 0x3e, 0x20, 0x31, 0x36, 0x29, 0x20, 0x2f, 0x20, 0x33, 0x32, 0x29, 0x20
        /*00cd*/ 	.byte	0x25, 0x20, 0x34, 0x29, 0x00
	.type		__unnamed_1,@object
	.size		__unnamed_1,(__unnamed_2 - __unnamed_1)
__unnamed_1:
        /*00d2*/ 	.byte	0x61, 0x75, 0x74, 0x6f, 0x20, 0x63, 0x75, 0x74, 0x65, 0x3a, 0x3a, 0x61, 0x73, 0x5f, 0x70, 0x6f
        /* <DEDUP_REMOVED lines=24> */
        /*0262*/ 	.byte	0x00
	.type		__unnamed_2,@object
	.size		__unnamed_2,(__unnamed_3 - __unnamed_2)
__unnamed_2:
        /* <DEDUP_REMOVED lines=26> */
	.type		__unnamed_3,@object
	.size		__unnamed_3,(.L_3 - __unnamed_3)
__unnamed_3:
        /* <DEDUP_REMOVED lines=41> */
.L_3:


//--------------------- .nv.shared._ZN7cutlass13device_kernelINS_4gemm6kernel13GemmUniversalIN4cute5tupleIJiiiiEEENS1_10collective13CollectiveMmaINS1_35MainloopSm100TmaUmmaWarpSpecializedILi20ELi2ELi4ENS5_IJNS4_1CILi2EEENSA_ILi1EEESC_EEEEENS5_IJNSA_ILi64EEENSA_ILi256EEENSA_ILi32EEEEEEaNS5_IJlSC_lEEEaSJ_NS4_8TiledMMAINS4_8MMA_AtomIJNS4_15SM100_MMA_S8_SSIaaiLi64ELi256ELNS4_4UMMA5MajorE0ELSO_0ELNSN_8SaturateE0EEEEEENS4_6LayoutINS5_IJSC_SC_SC_EEENS5_IJNSA_ILi0EEESU_SU_EEEEENS5_IJNS4_10UnderscoreESX_SX_EEEEENS4_13SM90_TMA_LOADENS4_14ComposedLayoutINS4_7SwizzleILi1ELi4ELi3EEENS4_18smem_ptr_flag_bitsILi8EEENSS_INS5_IJNSA_ILi8EEESH_EEENS5_IJSH_SC_EEEEEEEvNS4_8identityENS4_23SM90_TMA_LOAD_MULTICASTES1A_vS1B_EENS_8epilogue10collective18CollectiveEpilogueINS1E_23Sm100TmaWarpSpecializedILi4ELi2ELi32ELb0ELb0EEEJSI_NS5_IJNSS_ISF_SC_EES1J_EEEaSJ_aSJ_NS1E_6fusion15FusionCallbacksIS1I_NS1L_17LinearCombinationIaiaiLNS_15FloatRoundStyleE2EEESI_S1K_JEEENS4_5SM1004TMEM4LOAD26SM100_TMEM_LOAD_16dp32b32xES10_NS11_INS12_ILi2ELi4ELi3EEES15_NSS_INS5_IJS16_SF_EEENS5_IJSF_SC_EEEEEEENS4_39AutoVectorizingCopyWithAssumedAlignmentILi128EEENS4_14SM90_TMA_STOREES1Z_S21_S21_EEEvvEEEEvNT_6ParamsE --------------------------
	.section	.nv.shared._ZN7cutlass13device_kernelINS_4gemm6kernel13GemmUniversalIN4cute5tupleIJiiiiEEENS1_10collective13CollectiveMmaINS1_35MainloopSm100TmaUmmaWarpSpecializedILi20ELi2ELi4ENS5_IJNS4_1CILi2EEENSA_ILi1EEESC_EEEEENS5_IJNSA_ILi64EEENSA_ILi256EEENSA_ILi32EEEEEEaNS5_IJlSC_lEEEaSJ_NS4_8TiledMMAINS4_8MMA_AtomIJNS4_15SM100_MMA_S8_SSIaaiLi64ELi256ELNS4_4UMMA5MajorE0ELSO_0ELNSN_8SaturateE0EEEEEENS4_6LayoutINS5_IJSC_SC_SC_EEENS5_IJNSA_ILi0EEESU_SU_EEEEENS5_IJNS4_10UnderscoreESX_SX_EEEEENS4_13SM90_TMA_LOADENS4_14ComposedLayoutINS4_7SwizzleILi1ELi4ELi3EEENS4_18smem_ptr_flag_bitsILi8EEENSS_INS5_IJNSA_ILi8EEESH_EEENS5_IJSH_SC_EEEEEEEvNS4_8identityENS4_23SM90_TMA_LOAD_MULTICASTES1A_vS1B_EENS_8epilogue10collective18CollectiveEpilogueINS1E_23Sm100TmaWarpSpecializedILi4ELi2ELi32ELb0ELb0EEEJSI_NS5_IJNSS_ISF_SC_EES1J_EEEaSJ_aSJ_NS1E_6fusion15FusionCallbacksIS1I_NS1L_17LinearCombinationIaiaiLNS_15FloatRoundStyleE2EEESI_S1K_JEEENS4_5SM1004TMEM4LOAD26SM100_TMEM_LOAD_16dp32b32xES10_NS11_INS12_ILi2ELi4ELi3EEES15_NSS_INS5_IJS16_SF_EEENS5_IJSF_SC_EEEEEEENS4_39AutoVectorizingCopyWithAssumedAlignmentILi128EEENS4_14SM90_TMA_STOREES1Z_S21_S21_EEEvvEEEEvNT_6ParamsE,"aw",@nobits
	.sectionflags	@""
	.align	16
	.zero		1024


//--------------------- .nv.shared.reserved.0     --------------------------
	.section	.nv.shared.reserved.0,"aw",@nobits
	.weak		__nv_reservedSMEM_offset_0_alias
	.size		__nv_reservedSMEM_offset_0_alias, 0, 64
	.other		__nv_reservedSMEM_offset_0_alias,@"STO_CUDA_RESERVED_SHARED STV_DEFAULT"
__nv_reservedSMEM_offset_0_alias:
	.zero		0
.nv.shared.reserved.0:
	.zero		64
	.weak		__nv_reservedSMEM_tcgen05_partition
	.type		__nv_reservedSMEM_tcgen05_partition,@object
	.size		__nv_reservedSMEM_tcgen05_partition,(.L_0 - __nv_reservedSMEM_tcgen05_partition)
__nv_reservedSMEM_tcgen05_partition:
	.zero		32
.L_0:


//--------------------- .nv.global                --------------------------
	.section	.nv.global,"aw",@nobits
.nv.global:
	.type		_ZN40_INTERNAL_8cfaaec0_4_k_cu_4fc19d61_101864cute1_E,@object
	.size		_ZN40_INTERNAL_8cfaaec0_4_k_cu_4fc19d61_101864cute1_E,(_ZN40_INTERNAL_8cfaaec0_4_k_cu_4fc19d61_101864cuda3std3__45__cpo6cbeginE - _ZN40_INTERNAL_8cfaaec0_4_k_cu_4fc19d61_101864cute1_E)
_ZN40_INTERNAL_8cfaaec0_4_k_cu_4fc19d61_101864cute1_E:
	.zero		1
	.type		_ZN40_INTERNAL_8cfaaec0_4_k_cu_4fc19d61_101864cuda3std3__45__cpo6cbeginE,@object
	.size		_ZN40_INTERNAL_8cfaaec0_4_k_cu_4fc19d61_101864cuda3std3__45__cpo6cbeginE,(_ZN40_INTERNAL_8cfaaec0_4_k_cu_4fc19d61_101864cuda3std3__48in_placeE - _ZN40_INTERNAL_8cfaaec0_4_k_cu_4fc19d61_101864cuda3std3__45__cpo6cbeginE)
_ZN40_INTERNAL_8cfaaec0_4_k_cu_4fc19d61_101864cuda3std3__45__cpo6cbeginE:
	.zero		1
	.type		_ZN40_INTERNAL_8cfaaec0_4_k_cu_4fc19d61_101864cuda3std3__48in_placeE,@object
	.size		_ZN40_INTERNAL_8cfaaec0_4_k_cu_4fc19d61_101864cuda3std3__48in_placeE,(_ZN40_INTERNAL_8cfaaec0_4_k_cu_4fc19d61_101864cuda3std6ranges3__45__cpo9iter_moveE - _ZN40_INTERNAL_8cfaaec0_4_k_cu_4fc19d61_101864cuda3std3__48in_placeE)
_ZN40_INTERNAL_8cfaaec0_4_k_cu_4fc19d61_101864cuda3std3__48in_placeE:
	.zero		1
	.type		_ZN40_INTERNAL_8cfaaec0_4_k_cu_4fc19d61_101864cuda3std6ranges3__45__cpo9iter_moveE,@object
	.size		_ZN40_INTERNAL_8cfaaec0_4_k_cu_4fc19d61_101864cuda3std6ranges3__45__cpo9iter_moveE,(_ZN40_INTERNAL_8cfaaec0_4_k_cu_4fc19d61_101864cuda3std3__45__cpo5beginE - _ZN40_INTERNAL_8cfaaec0_4_k_cu_4fc19d61_101864cuda3std6ranges3__45__cpo9iter_moveE)
_ZN40_INTERNAL_8cfaaec0_4_k_cu_4fc19d61_101864cuda3std6ranges3__45__cpo9iter_moveE:
	.zero		1
	.type		_ZN40_INTERNAL_8cfaaec0_4_k_cu_4fc19d61_101864cuda3std3__45__cpo5beginE,@object
	.size		_ZN40_INTERNAL_8cfaaec0_4_k_cu_4fc19d61_101864cuda3std3__45__cpo5beginE,(_ZN40_INTERNAL_8cfaaec0_4_k_cu_4fc19d61_101864cuda3std3__442_GLOBAL__N__8cfaaec0_4_k_cu_4fc19d61_101866ignoreE - _ZN40_INTERNAL_8cfaaec0_4_k_cu_4fc19d61_101864cuda3std3__45__cpo5beginE)
_ZN40_INTERNAL_8cfaaec0_4_k_cu_4fc19d61_101864cuda3std3__45__cpo5beginE:
	.zero		1
	.type		_ZN40_INTERNAL_8cfaaec0_4_k_cu_4fc19d61_101864cuda3std3__442_GLOBAL__N__8cfaaec0_4_k_cu_4fc19d61_101866ignoreE,@object
	.size		_ZN40_INTERNAL_8cfaaec0_4_k_cu_4fc19d61_101864cuda3std3__442_GLOBAL__N__8cfaaec0_4_k_cu_4fc19d61_101866ignoreE,(_ZN40_INTERNAL_8cfaaec0_4_k_cu_4fc19d61_101864cute7productE - _ZN40_INTERNAL_8cfaaec0_4_k_cu_4fc19d61_101864cuda3std3__442_GLOBAL__N__8cfaaec0_4_k_cu_4fc19d61_101866ignoreE)
_ZN40_INTERNAL_8cfaaec0_4_k_cu_4fc19d61_101864cuda3std3__442_GLOBAL__N__8cfaaec0_4_k_cu_4fc19d61_101866ignoreE:
	.zero		1
	.type		_ZN40_INTERNAL_8cfaaec0_4_k_cu_4fc19d61_101864cute7productE,@object
	.size		_ZN40_INTERNAL_8cfaaec0_4_k_cu_4fc19d61_101864cute7productE,(_ZN40_INTERNAL_8cfaaec0_4_k_cu_4fc19d61_101864cuda3std3__45__cpo3endE - _ZN40_INTERNAL_8cfaaec0_4_k_cu_4fc19d61_101864cute7productE)
_ZN40_INTERNAL_8cfaaec0_4_k_cu_4fc19d61_101864cute7productE:
	.zero		1
	.type		_ZN40_INTERNAL_8cfaaec0_4_k_cu_4fc19d61_101864cuda3std3__45__cpo3endE,@object
	.size		_ZN40_INTERNAL_8cfaaec0_4_k_cu_4fc19d61_101864cuda3std3__45__cpo3endE,(_ZN40_INTERNAL_8cfaaec0_4_k_cu_4fc19d61_101864cuda3std3__419piecewise_constructE - _ZN40_INTERNAL_8cfaaec0_4_k_cu_4fc19d61_101864cuda3std3__45__cpo3endE)
_ZN40_INTERNAL_8cfaaec0_4_k_cu_4fc19d61_101864cuda3std3__45__cpo3endE:
	.zero		1
	.type		_ZN40_INTERNAL_8cfaaec0_4_k_cu_4fc19d61_101864cuda3std3__419piecewise_constructE,@object
	.size		_ZN40_INTERNAL_8cfaaec0_4_k_cu_4fc19d61_101864cuda3std3__419piecewise_constructE,(_ZN40_INTERNAL_8cfaaec0_4_k_cu_4fc19d61_101864cuda3std3__45__cpo4cendE - _ZN40_INTERNAL_8cfaaec0_4_k_cu_4fc19d61_101864cuda3std3__419piecewise_constructE)
_ZN40_INTERNAL_8cfaaec0_4_k_cu_4fc19d61_101864cuda3std3__419piecewise_constructE:
	.zero		1
	.type		_ZN40_INTERNAL_8cfaaec0_4_k_cu_4fc19d61_101864cuda3std3__45__cpo4cendE,@object
	.size		_ZN40_INTERNAL_8cfaaec0_4_k_cu_4fc19d61_101864cuda3std3__45__cpo4cendE,(_ZN40_INTERNAL_8cfaaec0_4_k_cu_4fc19d61_101864cuda3std6ranges3__45__cpo4swapE - _ZN40_INTERNAL_8cfaaec0_4_k_cu_4fc19d61_101864cuda3std3__45__cpo4cendE)
_ZN40_INTERNAL_8cfaaec0_4_k_cu_4fc19d61_101864cuda3std3__45__cpo4cendE:
	.zero		1
	.type		_ZN40_INTERNAL_8cfaaec0_4_k_cu_4fc19d61_101864cuda3std6ranges3__45__cpo4swapE,@object
	.size		_ZN40_INTERNAL_8cfaaec0_4_k_cu_4fc19d61_101864cuda3std6ranges3__45__cpo4swapE,(.L_11 - _ZN40_INTERNAL_8cfaaec0_4_k_cu_4fc19d61_101864cuda3std6ranges3__45__cpo4swapE)
_ZN40_INTERNAL_8cfaaec0_4_k_cu_4fc19d61_101864cuda3std6ranges3__45__cpo4swapE:
	.zero		1
.L_11:


//--------------------- .nv.constant0._ZN7cutlass13device_kernelINS_4gemm6kernel13GemmUniversalIN4cute5tupleIJiiiiEEENS1_10collective13CollectiveMmaINS1_35MainloopSm100TmaUmmaWarpSpecializedILi20ELi2ELi4ENS5_IJNS4_1CILi2EEENSA_ILi1EEESC_EEEEENS5_IJNSA_ILi64EEENSA_ILi256EEENSA_ILi32EEEEEEaNS5_IJlSC_lEEEaSJ_NS4_8TiledMMAINS4_8MMA_AtomIJNS4_15SM100_MMA_S8_SSIaaiLi64ELi256ELNS4_4UMMA5MajorE0ELSO_0ELNSN_8SaturateE0EEEEEENS4_6LayoutINS5_IJSC_SC_SC_EEENS5_IJNSA_ILi0EEESU_SU_EEEEENS5_IJNS4_10UnderscoreESX_SX_EEEEENS4_13SM90_TMA_LOADENS4_14ComposedLayoutINS4_7SwizzleILi1ELi4ELi3EEENS4_18smem_ptr_flag_bitsILi8EEENSS_INS5_IJNSA_ILi8EEESH_EEENS5_IJSH_SC_EEEEEEEvNS4_8identityENS4_23SM90_TMA_LOAD_MULTICASTES1A_vS1B_EENS_8epilogue10collective18CollectiveEpilogueINS1E_23Sm100TmaWarpSpecializedILi4ELi2ELi32ELb0ELb0EEEJSI_NS5_IJNSS_ISF_SC_EES1J_EEEaSJ_aSJ_NS1E_6fusion15FusionCallbacksIS1I_NS1L_17LinearCombinationIaiaiLNS_15FloatRoundStyleE2EEESI_S1K_JEEENS4_5SM1004TMEM4LOAD26SM100_TMEM_LOAD_16dp32b32xES10_NS11_INS12_ILi2ELi4ELi3EEES15_NSS_INS5_IJS16_SF_EEENS5_IJSF_SC_EEEEEEENS4_39AutoVectorizingCopyWithAssumedAlignmentILi128EEENS4_14SM90_TMA_STOREES1Z_S21_S21_EEEvvEEEEvNT_6ParamsE --------------------------
	.section	.nv.constant0._ZN7cutlass13device_kernelINS_4gemm6kernel13GemmUniversalIN4cute5tupleIJiiiiEEENS1_10collective13CollectiveMmaINS1_35MainloopSm100TmaUmmaWarpSpecializedILi20ELi2ELi4ENS5_IJNS4_1CILi2EEENSA_ILi1EEESC_EEEEENS5_IJNSA_ILi64EEENSA_ILi256EEENSA_ILi32EEEEEEaNS5_IJlSC_lEEEaSJ_NS4_8TiledMMAINS4_8MMA_AtomIJNS4_15SM100_MMA_S8_SSIaaiLi64ELi256ELNS4_4UMMA5MajorE0ELSO_0ELNSN_8SaturateE0EEEEEENS4_6LayoutINS5_IJSC_SC_SC_EEENS5_IJNSA_ILi0EEESU_SU_EEEEENS5_IJNS4_10UnderscoreESX_SX_EEEEENS4_13SM90_TMA_LOADENS4_14ComposedLayoutINS4_7SwizzleILi1ELi4ELi3EEENS4_18smem_ptr_flag_bitsILi8EEENSS_INS5_IJNSA_ILi8EEESH_EEENS5_IJSH_SC_EEEEEEEvNS4_8identityENS4_23SM90_TMA_LOAD_MULTICASTES1A_vS1B_EENS_8epilogue10collective18CollectiveEpilogueINS1E_23Sm100TmaWarpSpecializedILi4ELi2ELi32ELb0ELb0EEEJSI_NS5_IJNSS_ISF_SC_EES1J_EEEaSJ_aSJ_NS1E_6fusion15FusionCallbacksIS1I_NS1L_17LinearCombinationIaiaiLNS_15FloatRoundStyleE2EEESI_S1K_JEEENS4_5SM1004TMEM4LOAD26SM100_TMEM_LOAD_16dp32b32xES10_NS11_INS12_ILi2ELi4ELi3EEES15_NSS_INS5_IJS16_SF_EEENS5_IJSF_SC_EEEEEEENS4_39AutoVectorizingCopyWithAssumedAlignmentILi128EEENS4_14SM90_TMA_STOREES1Z_S21_S21_EEEvvEEEEvNT_6ParamsE,"a",@progbits
	.sectionflags	@""
	.align	4
.nv.constant0._ZN7cutlass13device_kernelINS_4gemm6kernel13GemmUniversalIN4cute5tupleIJiiiiEEENS1_10collective13CollectiveMmaINS1_35MainloopSm100TmaUmmaWarpSpecializedILi20ELi2ELi4ENS5_IJNS4_1CILi2EEENSA_ILi1EEESC_EEEEENS5_IJNSA_ILi64EEENSA_ILi256EEENSA_ILi32EEEEEEaNS5_IJlSC_lEEEaSJ_NS4_8TiledMMAINS4_8MMA_AtomIJNS4_15SM100_MMA_S8_SSIaaiLi64ELi256ELNS4_4UMMA5MajorE0ELSO_0ELNSN_8SaturateE0EEEEEENS4_6LayoutINS5_IJSC_SC_SC_EEENS5_IJNSA_ILi0EEESU_SU_EEEEENS5_IJNS4_10UnderscoreESX_SX_EEEEENS4_13SM90_TMA_LOADENS4_14ComposedLayoutINS4_7SwizzleILi1ELi4ELi3EEENS4_18smem_ptr_flag_bitsILi8EEENSS_INS5_IJNSA_ILi8EEESH_EEENS5_IJSH_SC_EEEEEEEvNS4_8identityENS4_23SM90_TMA_LOAD_MULTICASTES1A_vS1B_EENS_8epilogue10collective18CollectiveEpilogueINS1E_23Sm100TmaWarpSpecializedILi4ELi2ELi32ELb0ELb0EEEJSI_NS5_IJNSS_ISF_SC_EES1J_EEEaSJ_aSJ_NS1E_6fusion15FusionCallbacksIS1I_NS1L_17LinearCombinationIaiaiLNS_15FloatRoundStyleE2EEESI_S1K_JEEENS4_5SM1004TMEM4LOAD26SM100_TMEM_LOAD_16dp32b32xES10_NS11_INS12_ILi2ELi4ELi3EEES15_NSS_INS5_IJS16_SF_EEENS5_IJSF_SC_EEEEEEENS4_39AutoVectorizingCopyWithAssumedAlignmentILi128EEENS4_14SM90_TMA_STOREES1Z_S21_S21_EEEvvEEEEvNT_6ParamsE:
	.zero		2944


//--------------------- SYMBOLS --------------------------

	.type		.nv.reservedSmem.offset0,@object
	.size		.nv.reservedSmem.offset0,0x4
	.type		.nv.reservedSmem.cap,@object
	.size		.nv.reservedSmem.cap,0x4
	.type		__assertfail,@function
